	.target	sm_90a

	.elftype	@"ET_EXEC"


//--------------------- .note.nv.tkinfo           --------------------------
	.section	.note.nv.tkinfo,"",@"SHT_NOTE"
	.sectionflags	@"SHF_NOTE_NV_TKINFO"
	.tkinfo
        /*0018*/ 	.word	0x00000002
        /*0030*/ 	.string	""
        /*0030*/ 	.string	"ptxas"
        /*0030*/ 	.string	"Cuda compilation tools, release 13.0, V13.0.88"
        /*0030*/ 	.string	"Build cuda_13.0.r13.0/compiler.36424714_0"
        /*0030*/ 	.string	"-arch sm_90a -m 64 "



//--------------------- .note.nv.cuinfo           --------------------------
	.section	.note.nv.cuinfo,"",@"SHT_NOTE"
	.sectionflags	@"SHF_NOTE_NV_CUINFO"
        /*0018*/ 	.short	0x0002
        /*001a*/ 	.short	0x005a
        /*001c*/ 	.short	0x0082
	.zero		2


//--------------------- .nv.info                  --------------------------
	.section	.nv.info,"",@"SHT_CUDA_INFO"
	.align	4


	//----- nvinfo : EIATTR_REGCOUNT
	.align		4
        /*0000*/ 	.byte	0x04, 0x2f
        /*0002*/ 	.short	(.L_15 - .L_14)
	.align		4
.L_14:
        /*0004*/ 	.word	index@(_ZN7cutlass13device_kernelINS_4gemm6kernel13GemmUniversalIN4cute5tupleIJiiiiEEENS1_10collective13CollectiveMmaINS1_34MainloopSm90TmaGmmaWarpSpecializedILi4ENS5_IJNS4_1CILi2EEESB_NSA_ILi1EEEEEENS1_35KernelTmaWarpSpecializedCooperativeEEENS5_IJNSA_ILi128EEENSA_ILi64EEESH_EEEaNS5_IJlSC_lEEEaSJ_NS4_8TiledMMAINS4_8MMA_AtomIJNS4_4SM904GMMA26MMA_64x64x32_S32S8S8_SS_TNEEEENS4_6LayoutINS5_IJSB_SC_SC_EEENS5_IJSC_NSA_ILi0EEESS_EEEEENS5_IJNS4_10UnderscoreESV_SV_EEEEENS4_23SM90_TMA_LOAD_MULTICASTENS4_14ComposedLayoutINS4_7SwizzleILi2ELi4ELi3EEENS4_18smem_ptr_flag_bitsILi8EEENSQ_INS5_IJNSA_ILi8EEESH_EEENS5_IJSH_SC_EEEEEEEvNS4_8identityESY_S18_vS19_EENS_8epilogue10collective6detail29Sm90TmaWarpSpecializedAdapterINS1C_15DefaultEpilogueIaSJ_SJ_NS1B_6thread17LinearCombinationIaLi1EiiLNS1G_9ScaleType4KindE0ELNS_15FloatRoundStyleE2EaEENS1_15EpilogueDefaultEEEEEvvEEEEvNT_6ParamsE)
        /*0008*/ 	.word	0x000000a8


	//----- nvinfo : EIATTR_FRAME_SIZE
	.align		4
.L_15:
        /*000c*/ 	.byte	0x04, 0x11
        /*000e*/ 	.short	(.L_17 - .L_16)
	.align		4
.L_16:
        /*0010*/ 	.word	index@(_ZN7cutlass13device_kernelINS_4gemm6kernel13GemmUniversalIN4cute5tupleIJiiiiEEENS1_10collective13CollectiveMmaINS1_34MainloopSm90TmaGmmaWarpSpecializedILi4ENS5_IJNS4_1CILi2EEESB_NSA_ILi1EEEEEENS1_35KernelTmaWarpSpecializedCooperativeEEENS5_IJNSA_ILi128EEENSA_ILi64EEESH_EEEaNS5_IJlSC_lEEEaSJ_NS4_8TiledMMAINS4_8MMA_AtomIJNS4_4SM904GMMA26MMA_64x64x32_S32S8S8_SS_TNEEEENS4_6LayoutINS5_IJSB_SC_SC_EEENS5_IJSC_NSA_ILi0EEESS_EEEEENS5_IJNS4_10UnderscoreESV_SV_EEEEENS4_23SM90_TMA_LOAD_MULTICASTENS4_14ComposedLayoutINS4_7SwizzleILi2ELi4ELi3EEENS4_18smem_ptr_flag_bitsILi8EEENSQ_INS5_IJNSA_ILi8EEESH_EEENS5_IJSH_SC_EEEEEEEvNS4_8identityESY_S18_vS19_EENS_8epilogue10collective6detail29Sm90TmaWarpSpecializedAdapterINS1C_15DefaultEpilogueIaSJ_SJ_NS1B_6thread17LinearCombinationIaLi1EiiLNS1G_9ScaleType4KindE0ELNS_15FloatRoundStyleE2EaEENS1_15EpilogueDefaultEEEEEvvEEEEvNT_6ParamsE)
        /*0014*/ 	.word	0x00000000


	//----- nvinfo : EIATTR_MIN_STACK_SIZE
	.align		4
.L_17:
        /*0018*/ 	.byte	0x04, 0x12
        /*001a*/ 	.short	(.L_19 - .L_18)
	.align		4
.L_18:
        /*001c*/ 	.word	index@(_ZN7cutlass13device_kernelINS_4gemm6kernel13GemmUniversalIN4cute5tupleIJiiiiEEENS1_10collective13CollectiveMmaINS1_34MainloopSm90TmaGmmaWarpSpecializedILi4ENS5_IJNS4_1CILi2EEESB_NSA_ILi1EEEEEENS1_35KernelTmaWarpSpecializedCooperativeEEENS5_IJNSA_ILi128EEENSA_ILi64EEESH_EEEaNS5_IJlSC_lEEEaSJ_NS4_8TiledMMAINS4_8MMA_AtomIJNS4_4SM904GMMA26MMA_64x64x32_S32S8S8_SS_TNEEEENS4_6LayoutINS5_IJSB_SC_SC_EEENS5_IJSC_NSA_ILi0EEESS_EEEEENS5_IJNS4_10UnderscoreESV_SV_EEEEENS4_23SM90_TMA_LOAD_MULTICASTENS4_14ComposedLayoutINS4_7SwizzleILi2ELi4ELi3EEENS4_18smem_ptr_flag_bitsILi8EEENSQ_INS5_IJNSA_ILi8EEESH_EEENS5_IJSH_SC_EEEEEEEvNS4_8identityESY_S18_vS19_EENS_8epilogue10collective6detail29Sm90TmaWarpSpecializedAdapterINS1C_15DefaultEpilogueIaSJ_SJ_NS1B_6thread17LinearCombinationIaLi1EiiLNS1G_9ScaleType4KindE0ELNS_15FloatRoundStyleE2EaEENS1_15EpilogueDefaultEEEEEvvEEEEvNT_6ParamsE)
        /*0020*/ 	.word	0x00000000
.L_19:


//--------------------- .nv.compat                --------------------------
	.section	.nv.compat,"",@"SHT_CUDA_COMPAT_INFO"
	.align	4
        /*0000*/ 	.byte	0x02, 0x09, 0x01, 0x00, 0x02, 0x02, 0x04, 0x00, 0x02, 0x05, 0x05, 0x00, 0x03, 0x07, 0x01, 0x01
        /*0010*/ 	.byte	0x02, 0x03, 0x01, 0x00, 0x02, 0x06, 0x01, 0x00, 0x04, 0x0b, 0x08, 0x00, 0x00, 0x00, 0x00, 0x00
        /*0020*/ 	.byte	0x00, 0x00, 0x00, 0x00


//--------------------- .nv.info._ZN7cutlass13device_kernelINS_4gemm6kernel13GemmUniversalIN4cute5tupleIJiiiiEEENS1_10collective13CollectiveMmaINS1_34MainloopSm90TmaGmmaWarpSpecializedILi4ENS5_IJNS4_1CILi2EEESB_NSA_ILi1EEEEEENS1_35KernelTmaWarpSpecializedCooperativeEEENS5_IJNSA_ILi128EEENSA_ILi64EEESH_EEEaNS5_IJlSC_lEEEaSJ_NS4_8TiledMMAINS4_8MMA_AtomIJNS4_4SM904GMMA26MMA_64x64x32_S32S8S8_SS_TNEEEENS4_6LayoutINS5_IJSB_SC_SC_EEENS5_IJSC_NSA_ILi0EEESS_EEEEENS5_IJNS4_10UnderscoreESV_SV_EEEEENS4_23SM90_TMA_LOAD_MULTICASTENS4_14ComposedLayoutINS4_7SwizzleILi2ELi4ELi3EEENS4_18smem_ptr_flag_bitsILi8EEENSQ_INS5_IJNSA_ILi8EEESH_EEENS5_IJSH_SC_EEEEEEEvNS4_8identityESY_S18_vS19_EENS_8epilogue10collective6detail29Sm90TmaWarpSpecializedAdapterINS1C_15DefaultEpilogueIaSJ_SJ_NS1B_6thread17LinearCombinationIaLi1EiiLNS1G_9ScaleType4KindE0ELNS_15FloatRoundStyleE2EaEENS1_15EpilogueDefaultEEEEEvvEEEEvNT_6ParamsE --------------------------
	.section	.nv.info._ZN7cutlass13device_kernelINS_4gemm6kernel13GemmUniversalIN4cute5tupleIJiiiiEEENS1_10collective13CollectiveMmaINS1_34MainloopSm90TmaGmmaWarpSpecializedILi4ENS5_IJNS4_1CILi2EEESB_NSA_ILi1EEEEEENS1_35KernelTmaWarpSpecializedCooperativeEEENS5_IJNSA_ILi128EEENSA_ILi64EEESH_EEEaNS5_IJlSC_lEEEaSJ_NS4_8TiledMMAINS4_8MMA_AtomIJNS4_4SM904GMMA26MMA_64x64x32_S32S8S8_SS_TNEEEENS4_6LayoutINS5_IJSB_SC_SC_EEENS5_IJSC_NSA_ILi0EEESS_EEEEENS5_IJNS4_10UnderscoreESV_SV_EEEEENS4_23SM90_TMA_LOAD_MULTICASTENS4_14ComposedLayoutINS4_7SwizzleILi2ELi4ELi3EEENS4_18smem_ptr_flag_bitsILi8EEENSQ_INS5_IJNSA_ILi8EEESH_EEENS5_IJSH_SC_EEEEEEEvNS4_8identityESY_S18_vS19_EENS_8epilogue10collective6detail29Sm90TmaWarpSpecializedAdapterINS1C_15DefaultEpilogueIaSJ_SJ_NS1B_6thread17LinearCombinationIaLi1EiiLNS1G_9ScaleType4KindE0ELNS_15FloatRoundStyleE2EaEENS1_15EpilogueDefaultEEEEEvvEEEEvNT_6ParamsE,"",@"SHT_CUDA_INFO"
	.sectionflags	@""
	.align	4


	//----- nvinfo : EIATTR_CUDA_API_VERSION
	.align		4
        /*0000*/ 	.byte	0x04, 0x37
        /*0002*/ 	.short	(.L_21 - .L_20)
.L_20:
        /*0004*/ 	.word	0x00000082


	//----- nvinfo : EIATTR_KPARAM_INFO
	.align		4
.L_21:
        /*0008*/ 	.byte	0x04, 0x17
        /*000a*/ 	.short	(.L_23 - .L_22)
.L_22:
        /*000c*/ 	.word	0x00000000
        /*0010*/ 	.short	0x0000
        /*0012*/ 	.short	0x0070
        /*0014*/ 	.byte	0x00, 0xf0, 0x01, 0x10


	//----- nvinfo : EIATTR_SPARSE_MMA_MASK
	.align		4
.L_23:
        /*0018*/ 	.byte	0x03, 0x50
        /*001a*/ 	.short	0x0000


	//----- nvinfo : EIATTR_MAXREG_COUNT
	.align		4
        /*001c*/ 	.byte	0x03, 0x1b
        /*001e*/ 	.short	0x00a8


	//----- nvinfo : EIATTR_NUM_BARRIERS
	.align		4
        /*0020*/ 	.byte	0x02, 0x4c
        /*0022*/ 	.byte	0x01
	.zero		1


	//----- nvinfo : EIATTR_EXTERNS
	.align		4
        /*0024*/ 	.byte	0x04, 0x0f
        /*0026*/ 	.short	(.L_25 - .L_24)


	//   ....[0]....
	.align		4
.L_24:
        /*0028*/ 	.word	index@(__assertfail)


	//----- nvinfo : EIATTR_MERCURY_ISA_VERSION
	.align		4
.L_25:
        /*002c*/ 	.byte	0x03, 0x5f
        /*002e*/ 	.short	0x0101


	//----- nvinfo : EIATTR_INT_WARP_WIDE_INSTR_OFFSETS
	.align		4
        /*0030*/ 	.byte	0x04, 0x31
        /*0032*/ 	.short	(.L_27 - .L_26)


	//   ....[0]....
.L_26:
        /*0034*/ 	.word	0x00000480


	//   ....[1]....
        /*0038*/ 	.word	0x000004b0


	//   ....[2]....
        /*003c*/ 	.word	0x00000670


	//   ....[3]....
        /*0040*/ 	.word	0x00001ac0


	//----- nvinfo : EIATTR_COOP_GROUP_MASK_REGIDS
	.align		4
.L_27:
        /*0044*/ 	.byte	0x04, 0x29
        /*0046*/ 	.short	(.L_29 - .L_28)


	//   ....[0]....
.L_28:
        /*0048*/ 	.word	0xffffffff


	//   ....[1]....
        /*004c*/ 	.word	0xffffffff


	//   ....[2]....
        /*0050*/ 	.word	0xffffffff


	//   ....[3]....
        /*0054*/ 	.word	0xffffffff


	//   ....[4]....
        /*0058*/ 	.word	0xffffffff


	//   ....[5]....
        /*005c*/ 	.word	0xffffffff


	//----- nvinfo : EIATTR_COOP_GROUP_INSTR_OFFSETS
	.align		4
.L_29:
        /*0060*/ 	.byte	0x04, 0x28
        /*0062*/ 	.short	(.L_31 - .L_30)


	//   ....[0]....
.L_30:
        /*0064*/ 	.word	0x00000060


	//   ....[1]....
        /*0068*/ 	.word	0x00000070


	//   ....[2]....
        /*006c*/ 	.word	0x00000130


	//   ....[3]....
        /*0070*/ 	.word	0x000002d0


	//   ....[4]....
        /*0074*/ 	.word	0x000007f0


	//   ....[5]....
        /*0078*/ 	.word	0x00001220


	//----- nvinfo : EIATTR_REG_RECONFIG
	.align		4
.L_31:
        /*007c*/ 	.byte	0x01, 0x54
	.zero		2


	//----- nvinfo : EIATTR_SYSCALL_OFFSETS
	.align		4
        /*0080*/ 	.byte	0x04, 0x46
        /*0082*/ 	.short	(.L_33 - .L_32)


	//   ....[0]....
.L_32:
        /*0084*/ 	.word	0x000013e0


	//----- nvinfo : EIATTR_MBARRIER_INSTR_OFFSETS
	.align		4
.L_33:
        /*0088*/ 	.byte	0x04, 0x39
        /*008a*/ 	.short	(.L_35 - .L_34)


	//   ....[0]....
.L_34:
        /*008c*/ 	.word	0x00000230
        /*0090*/ 	.word	0x000000ff
        /*0094*/ 	.word	0x00000000
        /*0098*/ 	.short	0x0100
        /*009a*/ 	.byte	0x08
	.zero		1


	//   ....[1]....
        /*009c*/ 	.word	0x00000240
        /*00a0*/ 	.word	0x000000ff
        /*00a4*/ 	.word	0x00000020
        /*00a8*/ 	.short	0x0100
        /*00aa*/ 	.byte	0x08
	.zero		1


	//   ....[2]....
        /*00ac*/ 	.word	0x00000250
        /*00b0*/ 	.word	0x000000ff
        /*00b4*/ 	.word	0x00000008
        /*00b8*/ 	.short	0x0100
        /*00ba*/ 	.byte	0x08
	.zero		1


	//   ....[3]....
        /*00bc*/ 	.word	0x00000260
        /*00c0*/ 	.word	0x000000ff
        /*00c4*/ 	.word	0x00000028
        /*00c8*/ 	.short	0x0100
        /*00ca*/ 	.byte	0x08
	.zero		1


	//   ....[4]....
        /*00cc*/ 	.word	0x00000270
        /*00d0*/ 	.word	0x000000ff
        /*00d4*/ 	.word	0x00000010
        /*00d8*/ 	.short	0x0100
        /*00da*/ 	.byte	0x08
	.zero		1


	//   ....[5]....
        /*00dc*/ 	.word	0x00000280
        /*00e0*/ 	.word	0x000000ff
        /*00e4*/ 	.word	0x00000030
        /*00e8*/ 	.short	0x0100
        /*00ea*/ 	.byte	0x08
	.zero		1


	//   ....[6]....
        /*00ec*/ 	.word	0x00000290
        /*00f0*/ 	.word	0x000000ff
        /*00f4*/ 	.word	0x00000018
        /*00f8*/ 	.short	0x0100
        /*00fa*/ 	.byte	0x08
	.zero		1


	//   ....[7]....
        /*00fc*/ 	.word	0x000002a0
        /*0100*/ 	.word	0x000000ff
        /*0104*/ 	.word	0x00000038
        /*0108*/ 	.short	0x0100
        /*010a*/ 	.byte	0x08
	.zero		1


	//   ....[8]....
        /*010c*/ 	.word	0x000006f0
        /*0110*/ 	.word	0x000000ff
        /*0114*/ 	.word	0x00000050
        /*0118*/ 	.short	0x0100
        /*011a*/ 	.byte	0x06
	.zero		1


	//   ....[9]....
        /*011c*/ 	.word	0x00000780
        /*0120*/ 	.word	0x000000ff
        /*0124*/ 	.word	0x00000058
        /*0128*/ 	.short	0x0100
        /*012a*/ 	.byte	0x06
	.zero		1


	//   ....[10]....
        /*012c*/ 	.word	0x000014b0
        /*0130*/ 	.word	0x00000003
        /*0134*/ 	.word	0x00000000
        /*0138*/ 	.short	0x010a
        /*013a*/ 	.byte	0x3f
	.zero		1


	//   ....[11]....
        /*013c*/ 	.word	0x000014f0
        /*0140*/ 	.word	0x00000003
        /*0144*/ 	.word	0x00000000
        /*0148*/ 	.short	0x010a
        /*014a*/ 	.byte	0x3f
	.zero		1


	//   ....[12]....
        /*014c*/ 	.word	0x000017c0
        /*0150*/ 	.word	0x00000005
        /*0154*/ 	.word	0x00000000
        /*0158*/ 	.short	0x010a
        /*015a*/ 	.byte	0x3f
	.zero		1


	//   ....[13]....
        /*015c*/ 	.word	0x00001800
        /*0160*/ 	.word	0x00000005
        /*0164*/ 	.word	0x00000000
        /*0168*/ 	.short	0x010a
        /*016a*/ 	.byte	0x3f
	.zero		1


	//   ....[14]....
        /*016c*/ 	.word	0x00001960
        /*0170*/ 	.word	0x00000005
        /*0174*/ 	.word	0x00000000
        /*0178*/ 	.short	0x0101
        /*017a*/ 	.byte	0x3f
	.zero		1


	//   ....[15]....
        /*017c*/ 	.word	0x00001b40
        /*0180*/ 	.word	0x00000003
        /*0184*/ 	.word	0x00000000
        /*0188*/ 	.short	0x0101
        /*018a*/ 	.byte	0x3f
	.zero		1


	//   ....[16]....
        /*018c*/ 	.word	0x00004b00
        /*0190*/ 	.word	0x00000016
        /*0194*/ 	.word	0x00000020
        /*0198*/ 	.short	0x010a
        /*019a*/ 	.byte	0x3f
	.zero		1


	//   ....[17]....
        /*019c*/ 	.word	0x00004eb0
        /*01a0*/ 	.word	0x00000004
        /*01a4*/ 	.word	0x00000058
        /*01a8*/ 	.short	0x0101
        /*01aa*/ 	.byte	0x3f
	.zero		1


	//   ....[18]....
        /*01ac*/ 	.word	0x000055c0
        /*01b0*/ 	.word	0x00000005
        /*01b4*/ 	.word	0x00000000
        /*01b8*/ 	.short	0x010a
        /*01ba*/ 	.byte	0x3f
	.zero		1


	//   ....[19]....
        /*01bc*/ 	.word	0x00005640
        /*01c0*/ 	.word	0x00000007
        /*01c4*/ 	.word	0x00000000
        /*01c8*/ 	.short	0x010a
        /*01ca*/ 	.byte	0x3f
	.zero		1


	//   ....[20]....
        /*01cc*/ 	.word	0x000056d0
        /*01d0*/ 	.word	0x00000006
        /*01d4*/ 	.word	0x00000000
        /*01d8*/ 	.short	0x010a
        /*01da*/ 	.byte	0x3f
	.zero		1


	//   ....[21]....
        /*01dc*/ 	.word	0x00005760
        /*01e0*/ 	.word	0x00000003
        /*01e4*/ 	.word	0x00000000
        /*01e8*/ 	.short	0x010a
        /*01ea*/ 	.byte	0x3f
	.zero		1


	//   ....[22]....
        /*01ec*/ 	.word	0x000057c0
        /*01f0*/ 	.word	0x00000003
        /*01f4*/ 	.word	0x00000000
        /*01f8*/ 	.short	0x010a
        /*01fa*/ 	.byte	0x3f
	.zero		1


	//   ....[23]....
        /*01fc*/ 	.word	0x00005810
        /*0200*/ 	.word	0x00000005
        /*0204*/ 	.word	0x00000000
        /*0208*/ 	.short	0x010a
        /*020a*/ 	.byte	0x3f
	.zero		1


	//   ....[24]....
        /*020c*/ 	.word	0x000058e0
        /*0210*/ 	.word	0x00000016
        /*0214*/ 	.word	0x00000020
        /*0218*/ 	.short	0x010a
        /*021a*/ 	.byte	0x3f
	.zero		1


	//   ....[25]....
        /*021c*/ 	.word	0x000059b0
        /*0220*/ 	.word	0x00000005
        /*0224*/ 	.word	0x00000000
        /*0228*/ 	.short	0x010a
        /*022a*/ 	.byte	0x3f
	.zero		1


	//   ....[26]....
        /*022c*/ 	.word	0x00005a00
        /*0230*/ 	.word	0x00000007
        /*0234*/ 	.word	0x00000000
        /*0238*/ 	.short	0x010a
        /*023a*/ 	.byte	0x3f
	.zero		1


	//   ....[27]....
        /*023c*/ 	.word	0x00005a50
        /*0240*/ 	.word	0x00000006
        /*0244*/ 	.word	0x00000000
        /*0248*/ 	.short	0x010a
        /*024a*/ 	.byte	0x3f
	.zero		1


	//----- nvinfo : EIATTR_NUM_MBARRIERS
	.align		4
.L_35:
        /*024c*/ 	.byte	0x03, 0x38
        /*024e*/ 	.short	0x000a


	//----- nvinfo : EIATTR_EXIT_INSTR_OFFSETS
	.align		4
        /*0250*/ 	.byte	0x04, 0x1c
        /*0252*/ 	.short	(.L_37 - .L_36)


	//   ....[0]....
.L_36:
        /*0254*/ 	.word	0x00000950


	//   ....[1]....
        /*0258*/ 	.word	0x00001160


	//   ....[2]....
        /*025c*/ 	.word	0x00004110


	//   ....[3]....
        /*0260*/ 	.word	0x00004670


	//   ....[4]....
        /*0264*/ 	.word	0x000057b0


	//----- nvinfo : EIATTR_MAX_THREADS
	.align		4
.L_37:
        /*0268*/ 	.byte	0x04, 0x05
        /*026a*/ 	.short	(.L_39 - .L_38)
.L_38:
        /*026c*/ 	.word	0x00000180
        /*0270*/ 	.word	0x00000001
        /*0274*/ 	.word	0x00000001


	//----- nvinfo : EIATTR_CRS_STACK_SIZE
	.align		4
.L_39:
        /*0278*/ 	.byte	0x04, 0x1e
        /*027a*/ 	.short	(.L_41 - .L_40)
.L_40:
        /*027c*/ 	.word	0x00000000


	//----- nvinfo : EIATTR_CBANK_PARAM_SIZE
	.align		4
.L_41:
        /*0280*/ 	.byte	0x03, 0x19
        /*0282*/ 	.short	0x0470


	//----- nvinfo : EIATTR_PARAM_CBANK
	.align		4
        /*0284*/ 	.byte	0x04, 0x0a
        /*0286*/ 	.short	(.L_43 - .L_42)
	.align		4
.L_42:
        /*0288*/ 	.word	index@(.nv.constant0._ZN7cutlass13device_kernelINS_4gemm6kernel13GemmUniversalIN4cute5tupleIJiiiiEEENS1_10collective13CollectiveMmaINS1_34MainloopSm90TmaGmmaWarpSpecializedILi4ENS5_IJNS4_1CILi2EEESB_NSA_ILi1EEEEEENS1_35KernelTmaWarpSpecializedCooperativeEEENS5_IJNSA_ILi128EEENSA_ILi64EEESH_EEEaNS5_IJlSC_lEEEaSJ_NS4_8TiledMMAINS4_8MMA_AtomIJNS4_4SM904GMMA26MMA_64x64x32_S32S8S8_SS_TNEEEENS4_6LayoutINS5_IJSB_SC_SC_EEENS5_IJSC_NSA_ILi0EEESS_EEEEENS5_IJNS4_10UnderscoreESV_SV_EEEEENS4_23SM90_TMA_LOAD_MULTICASTENS4_14ComposedLayoutINS4_7SwizzleILi2ELi4ELi3EEENS4_18smem_ptr_flag_bitsILi8EEENSQ_INS5_IJNSA_ILi8EEESH_EEENS5_IJSH_SC_EEEEEEEvNS4_8identityESY_S18_vS19_EENS_8epilogue10collective6detail29Sm90TmaWarpSpecializedAdapterINS1C_15DefaultEpilogueIaSJ_SJ_NS1B_6thread17LinearCombinationIaLi1EiiLNS1G_9ScaleType4KindE0ELNS_15FloatRoundStyleE2EaEENS1_15EpilogueDefaultEEEEEvvEEEEvNT_6ParamsE)
        /*028c*/ 	.short	0x0210
        /*028e*/ 	.short	0x0470


	//----- nvinfo : EIATTR_SW_WAR
	.align		4
.L_43:
        /*0290*/ 	.byte	0x04, 0x36
        /*0292*/ 	.short	(.L_45 - .L_44)
.L_44:
        /*0294*/ 	.word	0x00000008
.L_45:


//--------------------- .nv.callgraph             --------------------------
	.section	.nv.callgraph,"",@"SHT_CUDA_CALLGRAPH"
	.align	4
	.sectionentsize	8
	.align		4
        /*0000*/ 	.word	0x00000000
	.align		4
        /*0004*/ 	.word	0xffffffff
	.align		4
        /*0008*/ 	.word	index@(_ZN7cutlass13device_kernelINS_4gemm6kernel13GemmUniversalIN4cute5tupleIJiiiiEEENS1_10collective13CollectiveMmaINS1_34MainloopSm90TmaGmmaWarpSpecializedILi4ENS5_IJNS4_1CILi2EEESB_NSA_ILi1EEEEEENS1_35KernelTmaWarpSpecializedCooperativeEEENS5_IJNSA_ILi128EEENSA_ILi64EEESH_EEEaNS5_IJlSC_lEEEaSJ_NS4_8TiledMMAINS4_8MMA_AtomIJNS4_4SM904GMMA26MMA_64x64x32_S32S8S8_SS_TNEEEENS4_6LayoutINS5_IJSB_SC_SC_EEENS5_IJSC_NSA_ILi0EEESS_EEEEENS5_IJNS4_10UnderscoreESV_SV_EEEEENS4_23SM90_TMA_LOAD_MULTICASTENS4_14ComposedLayoutINS4_7SwizzleILi2ELi4ELi3EEENS4_18smem_ptr_flag_bitsILi8EEENSQ_INS5_IJNSA_ILi8EEESH_EEENS5_IJSH_SC_EEEEEEEvNS4_8identityESY_S18_vS19_EENS_8epilogue10collective6detail29Sm90TmaWarpSpecializedAdapterINS1C_15DefaultEpilogueIaSJ_SJ_NS1B_6thread17LinearCombinationIaLi1EiiLNS1G_9ScaleType4KindE0ELNS_15FloatRoundStyleE2EaEENS1_15EpilogueDefaultEEEEEvvEEEEvNT_6ParamsE)
	.align		4
        /*000c*/ 	.word	index@(__assertfail)
	.align		4
        /*0010*/ 	.word	0x00000000
	.align		4
        /*0014*/ 	.word	0xfffffffe
	.align		4
        /*0018*/ 	.word	0x00000000
	.align		4
        /*001c*/ 	.word	0xfffffffd
	.align		4
        /*0020*/ 	.word	0x00000000
	.align		4
        /*0024*/ 	.word	0xfffffffc


//--------------------- .nv.constant4             --------------------------
	.section	.nv.constant4,"a",@progbits
	.align	8
	.align		8
.nv.constant4:
        /*0000*/ 	.dword	__assertfail
	.align		8
        /*0008*/ 	.dword	__unnamed_1
	.align		8
        /*0010*/ 	.dword	_ZN39_INTERNAL_f6286a90_4_k_cu_e51ec911_54714cuda3std3__45__cpo5beginE
	.align		8
        /*0018*/ 	.dword	_ZN39_INTERNAL_f6286a90_4_k_cu_e51ec911_54714cuda3std3__45__cpo3endE
	.align		8
        /*0020*/ 	.dword	_ZN39_INTERNAL_f6286a90_4_k_cu_e51ec911_54714cuda3std3__45__cpo6cbeginE
	.align		8
        /*0028*/ 	.dword	_ZN39_INTERNAL_f6286a90_4_k_cu_e51ec911_54714cuda3std3__45__cpo4cendE
	.align		8
        /*0030*/ 	.dword	_ZN39_INTERNAL_f6286a90_4_k_cu_e51ec911_54714cuda3std3__441_GLOBAL__N__f6286a90_4_k_cu_e51ec911_54716ignoreE
	.align		8
        /*0038*/ 	.dword	_ZN39_INTERNAL_f6286a90_4_k_cu_e51ec911_54714cuda3std3__419piecewise_constructE
	.align		8
        /*0040*/ 	.dword	_ZN39_INTERNAL_f6286a90_4_k_cu_e51ec911_54714cuda3std3__48in_placeE
	.align		8
        /*0048*/ 	.dword	_ZN39_INTERNAL_f6286a90_4_k_cu_e51ec911_54714cuda3std6ranges3__45__cpo4swapE
	.align		8
        /*0050*/ 	.dword	_ZN39_INTERNAL_f6286a90_4_k_cu_e51ec911_54714cuda3std6ranges3__45__cpo9iter_moveE
	.align		8
        /*0058*/ 	.dword	_ZN39_INTERNAL_f6286a90_4_k_cu_e51ec911_54714cute7productE
	.align		8
        /*0060*/ 	.dword	_ZN39_INTERNAL_f6286a90_4_k_cu_e51ec911_54714cute1_E
	.align		8
        /*0068*/ 	.dword	$str$22
	.align		8
        /*0070*/ 	.dword	$str$23


//--------------------- .text._ZN7cutlass13device_kernelINS_4gemm6kernel13GemmUniversalIN4cute5tupleIJiiiiEEENS1_10collective13CollectiveMmaINS1_34MainloopSm90TmaGmmaWarpSpecializedILi4ENS5_IJNS4_1CILi2EEESB_NSA_ILi1EEEEEENS1_35KernelTmaWarpSpecializedCooperativeEEENS5_IJNSA_ILi128EEENSA_ILi64EEESH_EEEaNS5_IJlSC_lEEEaSJ_NS4_8TiledMMAINS4_8MMA_AtomIJNS4_4SM904GMMA26MMA_64x64x32_S32S8S8_SS_TNEEEENS4_6LayoutINS5_IJSB_SC_SC_EEENS5_IJSC_NSA_ILi0EEESS_EEEEENS5_IJNS4_10UnderscoreESV_SV_EEEEENS4_23SM90_TMA_LOAD_MULTICASTENS4_14ComposedLayoutINS4_7SwizzleILi2ELi4ELi3EEENS4_18smem_ptr_flag_bitsILi8EEENSQ_INS5_IJNSA_ILi8EEESH_EEENS5_IJSH_SC_EEEEEEEvNS4_8identityESY_S18_vS19_EENS_8epilogue10collective6detail29Sm90TmaWarpSpecializedAdapterINS1C_15DefaultEpilogueIaSJ_SJ_NS1B_6thread17LinearCombinationIaLi1EiiLNS1G_9ScaleType4KindE0ELNS_15FloatRoundStyleE2EaEENS1_15EpilogueDefaultEEEEEvvEEEEvNT_6ParamsE --------------------------
	.section	.text._ZN7cutlass13device_kernelINS_4gemm6kernel13GemmUniversalIN4cute5tupleIJiiiiEEENS1_10collective13CollectiveMmaINS1_34MainloopSm90TmaGmmaWarpSpecializedILi4ENS5_IJNS4_1CILi2EEESB_NSA_ILi1EEEEEENS1_35KernelTmaWarpSpecializedCooperativeEEENS5_IJNSA_ILi128EEENSA_ILi64EEESH_EEEaNS5_IJlSC_lEEEaSJ_NS4_8TiledMMAINS4_8MMA_AtomIJNS4_4SM904GMMA26MMA_64x64x32_S32S8S8_SS_TNEEEENS4_6LayoutINS5_IJSB_SC_SC_EEENS5_IJSC_NSA_ILi0EEESS_EEEEENS5_IJNS4_10UnderscoreESV_SV_EEEEENS4_23SM90_TMA_LOAD_MULTICASTENS4_14ComposedLayoutINS4_7SwizzleILi2ELi4ELi3EEENS4_18smem_ptr_flag_bitsILi8EEENSQ_INS5_IJNSA_ILi8EEESH_EEENS5_IJSH_SC_EEEEEEEvNS4_8identityESY_S18_vS19_EENS_8epilogue10collective6detail29Sm90TmaWarpSpecializedAdapterINS1C_15DefaultEpilogueIaSJ_SJ_NS1B_6thread17LinearCombinationIaLi1EiiLNS1G_9ScaleType4KindE0ELNS_15FloatRoundStyleE2EaEENS1_15EpilogueDefaultEEEEEvvEEEEvNT_6ParamsE,"ax",@progbits
	.align	128
.text._ZN7cutlass13device_kernelINS_4gemm6kernel13GemmUniversalIN4cute5tupleIJiiiiEEENS1_10collective13CollectiveMmaINS1_34MainloopSm90TmaGmmaWarpSpecializedILi4ENS5_IJNS4_1CILi2EEESB_NSA_ILi1EEEEEENS1_35KernelTmaWarpSpecializedCooperativeEEENS5_IJNSA_ILi128EEENSA_ILi64EEESH_EEEaNS5_IJlSC_lEEEaSJ_NS4_8TiledMMAINS4_8MMA_AtomIJNS4_4SM904GMMA26MMA_64x64x32_S32S8S8_SS_TNEEEENS4_6LayoutINS5_IJSB_SC_SC_EEENS5_IJSC_NSA_ILi0EEESS_EEEEENS5_IJNS4_10UnderscoreESV_SV_EEEEENS4_23SM90_TMA_LOAD_MULTICASTENS4_14ComposedLayoutINS4_7SwizzleILi2ELi4ELi3EEENS4_18smem_ptr_flag_bitsILi8EEENSQ_INS5_IJNSA_ILi8EEESH_EEENS5_IJSH_SC_EEEEEEEvNS4_8identityESY_S18_vS19_EENS_8epilogue10collective6detail29Sm90TmaWarpSpecializedAdapterINS1C_15DefaultEpilogueIaSJ_SJ_NS1B_6thread17LinearCombinationIaLi1EiiLNS1G_9ScaleType4KindE0ELNS_15FloatRoundStyleE2EaEENS1_15EpilogueDefaultEEEEEvvEEEEvNT_6ParamsE:
        .type           _ZN7cutlass13device_kernelINS_4gemm6kernel13GemmUniversalIN4cute5tupleIJiiiiEEENS1_10collective13CollectiveMmaINS1_34MainloopSm90TmaGmmaWarpSpecializedILi4ENS5_IJNS4_1CILi2EEESB_NSA_ILi1EEEEEENS1_35KernelTmaWarpSpecializedCooperativeEEENS5_IJNSA_ILi128EEENSA_ILi64EEESH_EEEaNS5_IJlSC_lEEEaSJ_NS4_8TiledMMAINS4_8MMA_AtomIJNS4_4SM904GMMA26MMA_64x64x32_S32S8S8_SS_TNEEEENS4_6LayoutINS5_IJSB_SC_SC_EEENS5_IJSC_NSA_ILi0EEESS_EEEEENS5_IJNS4_10UnderscoreESV_SV_EEEEENS4_23SM90_TMA_LOAD_MULTICASTENS4_14ComposedLayoutINS4_7SwizzleILi2ELi4ELi3EEENS4_18smem_ptr_flag_bitsILi8EEENSQ_INS5_IJNSA_ILi8EEESH_EEENS5_IJSH_SC_EEEEEEEvNS4_8identityESY_S18_vS19_EENS_8epilogue10collective6detail29Sm90TmaWarpSpecializedAdapterINS1C_15DefaultEpilogueIaSJ_SJ_NS1B_6thread17LinearCombinationIaLi1EiiLNS1G_9ScaleType4KindE0ELNS_15FloatRoundStyleE2EaEENS1_15EpilogueDefaultEEEEEvvEEEEvNT_6ParamsE,@function
        .size           _ZN7cutlass13device_kernelINS_4gemm6kernel13GemmUniversalIN4cute5tupleIJiiiiEEENS1_10collective13CollectiveMmaINS1_34MainloopSm90TmaGmmaWarpSpecializedILi4ENS5_IJNS4_1CILi2EEESB_NSA_ILi1EEEEEENS1_35KernelTmaWarpSpecializedCooperativeEEENS5_IJNSA_ILi128EEENSA_ILi64EEESH_EEEaNS5_IJlSC_lEEEaSJ_NS4_8TiledMMAINS4_8MMA_AtomIJNS4_4SM904GMMA26MMA_64x64x32_S32S8S8_SS_TNEEEENS4_6LayoutINS5_IJSB_SC_SC_EEENS5_IJSC_NSA_ILi0EEESS_EEEEENS5_IJNS4_10UnderscoreESV_SV_EEEEENS4_23SM90_TMA_LOAD_MULTICASTENS4_14ComposedLayoutINS4_7SwizzleILi2ELi4ELi3EEENS4_18smem_ptr_flag_bitsILi8EEENSQ_INS5_IJNSA_ILi8EEESH_EEENS5_IJSH_SC_EEEEEEEvNS4_8identityESY_S18_vS19_EENS_8epilogue10collective6detail29Sm90TmaWarpSpecializedAdapterINS1C_15DefaultEpilogueIaSJ_SJ_NS1B_6thread17LinearCombinationIaLi1EiiLNS1G_9ScaleType4KindE0ELNS_15FloatRoundStyleE2EaEENS1_15EpilogueDefaultEEEEEvvEEEEvNT_6ParamsE,(.L_x_137 - _ZN7cutlass13device_kernelINS_4gemm6kernel13GemmUniversalIN4cute5tupleIJiiiiEEENS1_10collective13CollectiveMmaINS1_34MainloopSm90TmaGmmaWarpSpecializedILi4ENS5_IJNS4_1CILi2EEESB_NSA_ILi1EEEEEENS1_35KernelTmaWarpSpecializedCooperativeEEENS5_IJNSA_ILi128EEENSA_ILi64EEESH_EEEaNS5_IJlSC_lEEEaSJ_NS4_8TiledMMAINS4_8MMA_AtomIJNS4_4SM904GMMA26MMA_64x64x32_S32S8S8_SS_TNEEEENS4_6LayoutINS5_IJSB_SC_SC_EEENS5_IJSC_NSA_ILi0EEESS_EEEEENS5_IJNS4_10UnderscoreESV_SV_EEEEENS4_23SM90_TMA_LOAD_MULTICASTENS4_14ComposedLayoutINS4_7SwizzleILi2ELi4ELi3EEENS4_18smem_ptr_flag_bitsILi8EEENSQ_INS5_IJNSA_ILi8EEESH_EEENS5_IJSH_SC_EEEEEEEvNS4_8identityESY_S18_vS19_EENS_8epilogue10collective6detail29Sm90TmaWarpSpecializedAdapterINS1C_15DefaultEpilogueIaSJ_SJ_NS1B_6thread17LinearCombinationIaLi1EiiLNS1G_9ScaleType4KindE0ELNS_15FloatRoundStyleE2EaEENS1_15EpilogueDefaultEEEEEvvEEEEvNT_6ParamsE)
        .other          _ZN7cutlass13device_kernelINS_4gemm6kernel13GemmUniversalIN4cute5tupleIJiiiiEEENS1_10collective13CollectiveMmaINS1_34MainloopSm90TmaGmmaWarpSpecializedILi4ENS5_IJNS4_1CILi2EEESB_NSA_ILi1EEEEEENS1_35KernelTmaWarpSpecializedCooperativeEEENS5_IJNSA_ILi128EEENSA_ILi64EEESH_EEEaNS5_IJlSC_lEEEaSJ_NS4_8TiledMMAINS4_8MMA_AtomIJNS4_4SM904GMMA26MMA_64x64x32_S32S8S8_SS_TNEEEENS4_6LayoutINS5_IJSB_SC_SC_EEENS5_IJSC_NSA_ILi0EEESS_EEEEENS5_IJNS4_10UnderscoreESV_SV_EEEEENS4_23SM90_TMA_LOAD_MULTICASTENS4_14ComposedLayoutINS4_7SwizzleILi2ELi4ELi3EEENS4_18smem_ptr_flag_bitsILi8EEENSQ_INS5_IJNSA_ILi8EEESH_EEENS5_IJSH_SC_EEEEEEEvNS4_8identityESY_S18_vS19_EENS_8epilogue10collective6detail29Sm90TmaWarpSpecializedAdapterINS1C_15DefaultEpilogueIaSJ_SJ_NS1B_6thread17LinearCombinationIaLi1EiiLNS1G_9ScaleType4KindE0ELNS_15FloatRoundStyleE2EaEENS1_15EpilogueDefaultEEEEEvvEEEEvNT_6ParamsE,@"STO_CUDA_ENTRY STV_DEFAULT"
_ZN7cutlass13device_kernelINS_4gemm6kernel13GemmUniversalIN4cute5tupleIJiiiiEEENS1_10collective13CollectiveMmaINS1_34MainloopSm90TmaGmmaWarpSpecializedILi4ENS5_IJNS4_1CILi2EEESB_NSA_ILi1EEEEEENS1_35KernelTmaWarpSpecializedCooperativeEEENS5_IJNSA_ILi128EEENSA_ILi64EEESH_EEEaNS5_IJlSC_lEEEaSJ_NS4_8TiledMMAINS4_8MMA_AtomIJNS4_4SM904GMMA26MMA_64x64x32_S32S8S8_SS_TNEEEENS4_6LayoutINS5_IJSB_SC_SC_EEENS5_IJSC_NSA_ILi0EEESS_EEEEENS5_IJNS4_10UnderscoreESV_SV_EEEEENS4_23SM90_TMA_LOAD_MULTICASTENS4_14ComposedLayoutINS4_7SwizzleILi2ELi4ELi3EEENS4_18smem_ptr_flag_bitsILi8EEENSQ_INS5_IJNSA_ILi8EEESH_EEENS5_IJSH_SC_EEEEEEEvNS4_8identityESY_S18_vS19_EENS_8epilogue10collective6detail29Sm90TmaWarpSpecializedAdapterINS1C_15DefaultEpilogueIaSJ_SJ_NS1B_6thread17LinearCombinationIaLi1EiiLNS1G_9ScaleType4KindE0ELNS_15FloatRoundStyleE2EaEENS1_15EpilogueDefaultEEEEEvvEEEEvNT_6ParamsE:
[----:B------:R-:W0:Y:S01]  /*0000*/  LDC R1, c[0x0][0x28] ;  /* 0x00000a00ff017b82 */ /* 0x000e220000000800 */
[----:B------:R-:W1:Y:S01]  /*0010*/  S2R R18, SR_TID.X ;  /* 0x0000000000127919 */ /* 0x000e620000002100 */
[----:B------:R-:W-:Y:S01]  /*0020*/  ELECT P0, URZ, PT ;  /* 0x00000000003f782f */ /* 0x000fe20003800000 */
[----:B------:R-:W-:Y:S01]  /*0030*/  BSSY B0, `(.L_x_0) ;  /* 0x000000f000007945 */ /* 0x000fe20003800000 */
[--C-:B-1----:R-:W-:Y:S02]  /*0040*/  SHF.R.U32.HI R0, RZ, 0x5, R18.reuse ;  /* 0x00000005ff007819 */ /* 0x102fe40000011612 */
[----:B------:R-:W-:-:S03]  /*0050*/  SHF.R.U32.HI R3, RZ, 0x7, R18 ;  /* 0x00000007ff037819 */ /* 0x000fc60000011612 */
[----:B------:R-:W1:Y:S04]  /*0060*/  SHFL.IDX PT, R2, R0, RZ, 0x1f ;  /* 0x00001fff00027589 */ /* 0x000e6800000e0000 */
[----:B------:R2:W3:Y:S01]  /*0070*/  SHFL.IDX PT, R5, R3, RZ, 0x1f ;  /* 0x00001fff03057589 */ /* 0x0004e200000e0000 */
[----:B-1----:R-:W-:-:S13]  /*0080*/  ISETP.NE.OR P0, PT, R2, RZ, !P0 ;  /* 0x000000ff0200720c */ /* 0x002fda0004705670 */
[----:B0-23--:R-:W-:Y:S05]  /*0090*/  @P0 BRA `(.L_x_1) ;  /* 0x0000000000200947 */ /* 0x00dfea0003800000 */
[----:B------:R-:W-:Y:S02]  /*00a0*/  ULDC.64 UR4, c[0x0][0x198] ;  /* 0x0000660000047ab9 */ /* 0x000fe40000000a00 */
[----:B------:R-:W-:Y:S02]  /*00b0*/  UIADD3 UR6, UP0, UR4, 0xf0, URZ ;  /* 0x000000f004067890 */ /* 0x000fe4000ff1e03f */
[----:B------:R-:W-:Y:S02]  /*00c0*/  UIADD3 UR4, UP1, UR4, 0x1f0, URZ ;  /* 0x000001f004047890 */ /* 0x000fe4000ff3e03f */
[----:B------:R-:W-:Y:S02]  /*00d0*/  UIADD3.X UR7, URZ, UR5, URZ, UP0, !UPT ;  /* 0x000000053f077290 */ /* 0x000fe400087fe43f */
[----:B------:R-:W-:-:S07]  /*00e0*/  UIADD3.X UR5, URZ, UR5, URZ, UP1, !UPT ;  /* 0x000000053f057290 */ /* 0x000fce0008ffe43f */
[----:B------:R0:W-:Y:S02]  /*00f0*/  UTMACCTL.PF [UR6] ;  /* 0x00000000060079b9 */ /* 0x0001e40008040000 */
[----:B------:R0:W-:Y:S02]  /*0100*/  UTMACCTL.PF [UR4] ;  /* 0x00000000040079b9 */ /* 0x0001e40008040000 */
[----:B0-----:R-:W-:Y:S01]  /*0110*/  NOP ;  /* 0x0000000000007918 */ /* 0x001fe20000000000 */
.L_x_1:
[----:B------:R-:W-:Y:S05]  /*0120*/  BSYNC B0 ;  /* 0x0000000000007941 */ /* 0x000fea0003800000 */
.L_x_0:
[----:B------:R-:W0:Y:S02]  /*0130*/  SHFL.IDX PT, R3, R0, RZ, 0x1f ;  /* 0x00001fff00037589 */ /* 0x000e2400000e0000 */
[----:B0-----:R-:W-:-:S13]  /*0140*/  ISETP.NE.AND P0, PT, R3, RZ, PT ;  /* 0x000000ff0300720c */ /* 0x001fda0003f05270 */
[----:B------:R-:W-:Y:S05]  /*0150*/  @P0 BRA `(.L_x_2) ;  /* 0x0000000000580947 */ /* 0x000fea0003800000 */
[----:B------:R-:W0:Y:S01]  /*0160*/  S2UR UR8, SR_CgaCtaId ;  /* 0x00000000000879c3 */ /* 0x000e220000008800 */
[----:B------:R-:W-:Y:S01]  /*0170*/  UMOV UR4, 0x400 ;  /* 0x0000040000047882 */ /* 0x000fe20000000000 */
[----:B------:R-:W-:Y:S01]  /*0180*/  UMOV UR5, 0x1 ;  /* 0x0000000100057882 */ /* 0x000fe20000000000 */
[----:B------:R-:W-:Y:S01]  /*0190*/  UMOV UR6, 0x6 ;  /* 0x0000000600067882 */ /* 0x000fe20000000000 */
[----:B------:R-:W-:Y:S01]  /*01a0*/  ELECT P0, URZ, PT ;  /* 0x00000000003f782f */ /* 0x000fe20003800000 */
[----:B------:R-:W-:-:S04]  /*01b0*/  UIADD3 UR6, -UR6, 0x100000, URZ ;  /* 0x0010000006067890 */ /* 0x000fc8000fffe13f */
[----:B------:R-:W-:Y:S02]  /*01c0*/  USHF.L.U32 UR7, UR6, 0xb, URZ ;  /* 0x0000000b06077899 */ /* 0x000fe4000800063f */
[----:B------:R-:W-:Y:S02]  /*01d0*/  USHF.L.U32 UR6, UR6, 0x1, URZ ;  /* 0x0000000106067899 */ /* 0x000fe4000800063f */
[----:B0-----:R-:W-:Y:S02]  /*01e0*/  ULEA UR8, UR8, UR4, 0x18 ;  /* 0x0000000408087291 */ /* 0x001fe4000f8ec03f */
[----:B------:R-:W-:-:S04]  /*01f0*/  UIADD3 UR4, -UR5, 0x100000, URZ ;  /* 0x0010000005047890 */ /* 0x000fc8000fffe13f */
[----:B------:R-:W-:Y:S02]  /*0200*/  USHF.L.U32 UR5, UR4, 0xb, URZ ;  /* 0x0000000b04057899 */ /* 0x000fe4000800063f */
[----:B------:R-:W-:Y:S01]  /*0210*/  USHF.L.U32 UR4, UR4, 0x1, URZ ;  /* 0x0000000104047899 */ /* 0x000fe2000800063f */
[----:B------:R-:W0:Y:S11]  /*0220*/  FENCE.VIEW.ASYNC.S ;  /* 0x00000000000073c6 */ /* 0x000e360000000000 */
[----:B0-----:R0:W1:Y:S01]  /*0230*/  SYNCS.EXCH.64 URZ, [UR8], UR4 ;  /* 0x00000004083f75b2 */ /* 0x0010620008000100 */
[----:B------:R0:W2:Y:S01]  /*0240*/  SYNCS.EXCH.64 URZ, [UR8+0x20], UR6 ;  /* 0x00002006083f75b2 */ /* 0x0000a20008000100 */
[----:B------:R0:W3:Y:S01]  /*0250*/  SYNCS.EXCH.64 URZ, [UR8+0x8], UR4 ;  /* 0x00000804083f75b2 */ /* 0x0000e20008000100 */
[----:B------:R0:W4:Y:S01]  /*0260*/  SYNCS.EXCH.64 URZ, [UR8+0x28], UR6 ;  /* 0x00002806083f75b2 */ /* 0x0001220008000100 */
[----:B------:R0:W0:Y:S01]  /*0270*/  SYNCS.EXCH.64 URZ, [UR8+0x10], UR4 ;  /* 0x00001004083f75b2 */ /* 0x0000220008000100 */
[----:B------:R0:W0:Y:S01]  /*0280*/  SYNCS.EXCH.64 URZ, [UR8+0x30], UR6 ;  /* 0x00003006083f75b2 */ /* 0x0000220008000100 */
[----:B------:R0:W0:Y:S01]  /*0290*/  SYNCS.EXCH.64 URZ, [UR8+0x18], UR4 ;  /* 0x00001804083f75b2 */ /* 0x0000220008000100 */
[----:B------:R0:W0:Y:S01]  /*02a0*/  SYNCS.EXCH.64 URZ, [UR8+0x38], UR6 ;  /* 0x00003806083f75b2 */ /* 0x0000220008000100 */
[----:B------:R-:W-:Y:S01]  /*02b0*/  NOP ;  /* 0x0000000000007918 */ /* 0x000fe20000000000 */
.L_x_2:
[----:B------:R-:W-:Y:S01]  /*02c0*/  SHF.R.S32.HI R7, RZ, 0x1f, R18 ;  /* 0x0000001fff077819 */ /* 0x000fe20000011412 */
[----:B------:R-:W5:Y:S01]  /*02d0*/  SHFL.IDX PT, R0, R0, RZ, 0x1f ;  /* 0x00001fff00007589 */ /* 0x000f6200000e0000 */
[----:B0-----:R-:W0:Y:S01]  /*02e0*/  S2UR UR8, SR_CTAID.X ;  /* 0x00000000000879c3 */ /* 0x001e220000002500 */
[----:B------:R-:W-:Y:S02]  /*02f0*/  ELECT P0, URZ, PT ;  /* 0x00000000003f782f */ /* 0x000fe40003800000 */
[----:B------:R-:W-:Y:S01]  /*0300*/  LEA.HI R7, R7, R18, RZ, 0x7 ;  /* 0x0000001207077211 */ /* 0x000fe200078f38ff */
[----:B------:R-:W1:Y:S01]  /*0310*/  S2R R4, SR_CTAID.Y ;  /* 0x0000000000047919 */ /* 0x000e620000002600 */
[----:B------:R-:W-:Y:S01]  /*0320*/  SHF.R.S32.HI R8, RZ, 0x1f, R3 ;  /* 0x0000001fff087819 */ /* 0x000fe20000011403 */
[----:B------:R-:W-:Y:S01]  /*0330*/  ULDC UR4, c[0x0][0x150] ;  /* 0x0000540000047ab9 */ /* 0x000fe20000000800 */
[----:B------:R-:W-:Y:S01]  /*0340*/  LOP3.LUT R7, R7, 0xffffff80, RZ, 0xc0, !PT ;  /* 0xffffff8007077812 */ /* 0x000fe200078ec0ff */
[----:B------:R-:W-:Y:S01]  /*0350*/  NOP ;  /* 0x0000000000007918 */ /* 0x000fe20000000000 */
[----:B------:R-:W-:Y:S01]  /*0360*/  LEA.HI R8, R8, R3, RZ, 0x2 ;  /* 0x0000000308087211 */ /* 0x000fe200078f10ff */
[----:B------:R-:W2:Y:S01]  /*0370*/  LDC R10, c[0x0][0x144] ;  /* 0x00005100ff0a7b82 */ /* 0x000ea20000000800 */
[----:B------:R-:W-:Y:S01]  /*0380*/  NOP ;  /* 0x0000000000007918 */ /* 0x000fe20000000000 */
[----:B------:R-:W-:Y:S01]  /*0390*/  IMAD.IADD R6, R18, 0x1, -R7 ;  /* 0x0000000112067824 */ /* 0x000fe200078e0a07 */
[----:B------:R-:W-:Y:S01]  /*03a0*/  LOP3.LUT R8, R8, 0x3ffffffc, RZ, 0xc0, !PT ;  /* 0x3ffffffc08087812 */ /* 0x000fe200078ec0ff */
[----:B------:R-:W-:Y:S01]  /*03b0*/  IMAD.MOV.U32 R23, RZ, RZ, 0x1 ;  /* 0x00000001ff177424 */ /* 0x000fe200078e00ff */
[----:B------:R-:W-:-:S02]  /*03c0*/  ISETP.NE.AND P3, PT, R5, RZ, PT ;  /* 0x000000ff0500720c */ /* 0x000fc40003f65270 */
[----:B------:R-:W-:Y:S01]  /*03d0*/  SHF.R.S32.HI R7, RZ, 0x1f, R6 ;  /* 0x0000001fff077819 */ /* 0x000fe20000011406 */
[----:B------:R-:W-:Y:S01]  /*03e0*/  IMAD.IADD R8, R3, 0x1, -R8 ;  /* 0x0000000103087824 */ /* 0x000fe200078e0a08 */
[----:B------:R-:W3:Y:S02]  /*03f0*/  LDC R13, c[0x0][0x140] ;  /* 0x00005000ff0d7b82 */ /* 0x000ee40000000800 */
[----:B------:R-:W-:Y:S02]  /*0400*/  LEA.HI R7, R7, R6, RZ, 0x3 ;  /* 0x0000000607077211 */ /* 0x000fe400078f18ff */
[----:B-----5:R-:W-:Y:S02]  /*0410*/  ISETP.NE.OR P0, PT, R0, RZ, !P0 ;  /* 0x000000ff0000720c */ /* 0x020fe40004705670 */
[--C-:B------:R-:W-:Y:S02]  /*0420*/  SHF.R.S32.HI R0, RZ, 0x3, R7.reuse ;  /* 0x00000003ff007819 */ /* 0x100fe40000011407 */
[----:B------:R-:W-:-:S02]  /*0430*/  SHF.R.S32.HI R7, RZ, 0x1f, R7 ;  /* 0x0000001fff077819 */ /* 0x000fc40000011407 */
[----:B0-----:R-:W-:Y:S02]  /*0440*/  I2FP.F32.U32 R9, UR8 ;  /* 0x0000000800097c45 */ /* 0x001fe40008201000 */
[----:B------:R-:W-:-:S03]  /*0450*/  LEA.HI R7, R7, R0, RZ, 0x2 ;  /* 0x0000000007077211 */ /* 0x000fc600078f10ff */
[----:B------:R-:W-:Y:S01]  /*0460*/  FMUL R9, R9, UR4 ;  /* 0x0000000409097c20 */ /* 0x000fe20008400000 */
[----:B------:R-:W-:Y:S01]  /*0470*/  LOP3.LUT R7, R7, 0xfffffffc, RZ, 0xc0, !PT ;  /* 0xfffffffc07077812 */ /* 0x000fe200078ec0ff */
[----:B------:R-:W-:Y:S01]  /*0480*/  VOTEU.ALL UP0, P0 ;  /* 0x00000000003f7886 */ /* 0x000fe20000000000 */
[----:B-1----:R-:W-:Y:S01]  /*0490*/  I2FP.F32.U32 R3, R4 ;  /* 0x0000000400037245 */ /* 0x002fe20000201000 */
[----:B------:R-:W-:Y:S01]  /*04a0*/  ULDC UR4, c[0x0][0x154] ;  /* 0x0000550000047ab9 */ /* 0x000fe20000000800 */
[----:B------:R-:W-:Y:S01]  /*04b0*/  VOTEU.ALL UP1, P0 ;  /* 0x00000000003f7886 */ /* 0x000fe20000020000 */
[----:B------:R-:W0:Y:S01]  /*04c0*/  F2I.U32.TRUNC.NTZ R9, R9 ;  /* 0x0000000900097305 */ /* 0x000e22000020f000 */
[----:B------:R-:W-:Y:S01]  /*04d0*/  IMAD.IADD R7, R0, 0x1, -R7 ;  /* 0x0000000100077824 */ /* 0x000fe200078e0a07 */
[----:B------:R-:W1:Y:S01]  /*04e0*/  @!UP0 S2UR UR7, SR_CgaCtaId ;  /* 0x00000000000789c3 */ /* 0x000e620000008800 */
[----:B------:R-:W-:Y:S01]  /*04f0*/  FMUL R12, R3, UR4 ;  /* 0x00000004030c7c20 */ /* 0x000fe20008400000 */
[----:B------:R-:W-:Y:S01]  /*0500*/  UMOV UR4, 0x20 ;  /* 0x0000002000047882 */ /* 0x000fe20000000000 */
[----:B------:R-:W-:Y:S01]  /*0510*/  IMAD R8, R8, 0x4, R7 ;  /* 0x0000000408087824 */ /* 0x000fe200078e0207 */
[----:B------:R-:W-:Y:S01]  /*0520*/  @!UP0 UMOV UR6, 0x400 ;  /* 0x0000040000068882 */ /* 0x000fe20000000000 */
[----:B------:R-:W-:-:S04]  /*0530*/  @!UP0 UIADD3 UR4, -UR4, 0x100000, URZ ;  /* 0x0010000004048890 */ /* 0x000fc8000fffe13f */
[----:B------:R-:W-:Y:S02]  /*0540*/  @!UP0 USHF.L.U32 UR5, UR4, 0xb, URZ ;  /* 0x0000000b04058899 */ /* 0x000fe4000800063f */
[----:B------:R-:W-:Y:S01]  /*0550*/  @!UP0 USHF.L.U32 UR4, UR4, 0x1, URZ ;  /* 0x0000000104048899 */ /* 0x000fe2000800063f */
[----:B---3--:R-:W-:Y:S01]  /*0560*/  ISETP.EQ.U32.AND P2, PT, R13, 0x1, PT ;  /* 0x000000010d00780c */ /* 0x008fe20003f42070 */
[----:B------:R-:W3:Y:S01]  /*0570*/  F2I.U32.TRUNC.NTZ R12, R12 ;  /* 0x0000000c000c7305 */ /* 0x000ee2000020f000 */
[----:B------:R-:W-:Y:S01]  /*0580*/  LEA.HI R0, R8, R8, RZ, 0x1 ;  /* 0x0000000808007211 */ /* 0x000fe200078f08ff */
[----:B------:R-:W5:Y:S03]  /*0590*/  LDC R7, c[0x0][0x148] ;  /* 0x00005200ff077b82 */ /* 0x000f660000000800 */
[----:B------:R-:W-:Y:S01]  /*05a0*/  LOP3.LUT R11, R0, 0xfffffffe, RZ, 0xc0, !PT ;  /* 0xfffffffe000b7812 */ /* 0x000fe200078ec0ff */
[----:B0-----:R-:W-:Y:S01]  /*05b0*/  IMAD.MOV R15, RZ, RZ, -R9 ;  /* 0x000000ffff0f7224 */ /* 0x001fe200078e0a09 */
[----:B------:R-:W-:-:S03]  /*05c0*/  SHF.R.S32.HI R9, RZ, 0x1f, R2 ;  /* 0x0000001fff097819 */ /* 0x000fc60000011402 */
[----:B--2---:R-:W-:Y:S01]  /*05d0*/  IMAD R3, R10, R15, UR8 ;  /* 0x000000080a037e24 */ /* 0x004fe2000f8e020f */
[----:B------:R-:W-:Y:S01]  /*05e0*/  LEA.HI R9, R9, R2, RZ, 0x2 ;  /* 0x0000000209097211 */ /* 0x000fe200078f10ff */
[C---:B------:R-:W-:Y:S02]  /*05f0*/  IMAD.IADD R0, R8.reuse, 0x1, -R11 ;  /* 0x0000000108007824 */ /* 0x040fe400078e0a0b */
[----:B------:R-:W-:Y:S01]  /*0600*/  IMAD.SHL.U32 R11, R8, 0x4, RZ ;  /* 0x00000004080b7824 */ /* 0x000fe200078e00ff */
[----:B------:R-:W-:Y:S01]  /*0610*/  LOP3.LUT R9, R9, 0xfffffffc, RZ, 0xc0, !PT ;  /* 0xfffffffc09097812 */ /* 0x000fe200078ec0ff */
[----:B---3--:R-:W-:Y:S01]  /*0620*/  IMAD.MOV R21, RZ, RZ, -R12 ;  /* 0x000000ffff157224 */ /* 0x008fe200078e0a0c */
[----:B------:R-:W-:Y:S01]  /*0630*/  ISETP.NE.AND P4, PT, R0, R3, PT ;  /* 0x000000030000720c */ /* 0x000fe20003f85270 */
[----:B-1----:R-:W-:Y:S01]  /*0640*/  @!UP0 ULEA UR6, UR7, UR6, 0x18 ;  /* 0x0000000607068291 */ /* 0x002fe2000f8ec03f */
[----:B------:R-:W-:Y:S01]  /*0650*/  LOP3.LUT R22, R8, 0xc, R11, 0x78, !PT ;  /* 0x0000000c08167812 */ /* 0x000fe200078e780b */
[----:B------:R-:W-:Y:S01]  /*0660*/  IMAD.IADD R0, R2, 0x1, -R9 ;  /* 0x0000000102007824 */ /* 0x000fe200078e0a09 */
[----:B------:R-:W-:Y:S01]  /*0670*/  VOTEU.ALL UP0, P0 ;  /* 0x00000000003f7886 */ /* 0x000fe20000000000 */
[----:B------:R-:W-:Y:S01]  /*0680*/  LOP3.LUT P0, RZ, R6, 0x7, RZ, 0xc0, !PT ;  /* 0x0000000706ff7812 */ /* 0x000fe2000780c0ff */
[----:B------:R-:W-:-:S02]  /*0690*/  VIADD R6, R5, 0xffffffff ;  /* 0xffffffff05067836 */ /* 0x000fc40000000000 */
[----:B------:R-:W-:Y:S01]  /*06a0*/  ISETP.NE.AND P1, PT, R0, 0x3, PT ;  /* 0x000000030000780c */ /* 0x000fe20003f25270 */
[----:B-----5:R-:W-:Y:S01]  /*06b0*/  IMAD R9, R7, R21, R4 ;  /* 0x0000001507097224 */ /* 0x020fe200078e0204 */
[----:B------:R-:W-:Y:S02]  /*06c0*/  ISETP.LT.U32.AND P0, PT, R22, 0x4, !P0 ;  /* 0x000000041600780c */ /* 0x000fe40004701070 */
[----:B------:R-:W-:Y:S01]  /*06d0*/  ISETP.EQ.OR P1, PT, R0, RZ, !P1 ;  /* 0x000000ff0000720c */ /* 0x000fe20004f22670 */
[----:B------:R-:W0:Y:S02]  /*06e0*/  FENCE.VIEW.ASYNC.S ;  /* 0x00000000000073c6 */ /* 0x000e240000000000 */
[----:B0-----:R0:W1:Y:S01]  /*06f0*/  @!UP0 SYNCS.EXCH.64 URZ, [UR6+0x50], UR4 ;  /* 0x00005004063f85b2 */ /* 0x0010620008000100 */
[----:B------:R-:W-:Y:S02]  /*0700*/  @P4 LEA.HI R2, R22, R22, RZ, 0x1 ;  /* 0x0000001616024211 */ /* 0x000fe400078f08ff */
[----:B------:R-:W-:-:S02]  /*0710*/  ISETP.EQ.AND P1, PT, R5, RZ, P1 ;  /* 0x000000ff0500720c */ /* 0x000fc40000f22270 */
[----:B------:R-:W-:Y:S02]  /*0720*/  @P4 SHF.R.S32.HI R2, RZ, 0x1, R2 ;  /* 0x00000001ff024819 */ /* 0x000fe40000011402 */
[----:B------:R-:W-:Y:S02]  /*0730*/  ISETP.GE.U32.AND P6, PT, R6, 0x2, PT ;  /* 0x000000020600780c */ /* 0x000fe40003fc6070 */
[----:B------:R-:W-:Y:S02]  /*0740*/  @P4 ISETP.NE.AND P5, PT, R2, R9, PT ;  /* 0x000000090200420c */ /* 0x000fe40003fa5270 */
[----:B------:R-:W-:Y:S02]  /*0750*/  SEL R2, RZ, 0x1, !P0 ;  /* 0x00000001ff027807 */ /* 0x000fe40004000000 */
[----:B------:R-:W-:Y:S02]  /*0760*/  @P4 SEL R23, RZ, 0x1, P5 ;  /* 0x00000001ff174807 */ /* 0x000fe40002800000 */
[----:B------:R-:W-:Y:S01]  /*0770*/  SEL R19, RZ, 0x1, !P1 ;  /* 0x00000001ff137807 */ /* 0x000fe20004800000 */
[----:B------:R0:W2:Y:S01]  /*0780*/  @!UP1 SYNCS.EXCH.64 URZ, [UR6+0x58], UR4 ;  /* 0x00005804063f95b2 */ /* 0x0000a20008000100 */
[----:B------:R-:W-:Y:S01]  /*0790*/  LOP3.LUT R23, R23, R2, RZ, 0xc0, !PT ;  /* 0x0000000217177212 */ /* 0x000fe200078ec0ff */
[----:B------:R-:W-:Y:S01]  /*07a0*/  NOP ;  /* 0x0000000000007918 */ /* 0x000fe20000000000 */
[----:B------:R-:W-:Y:S01]  /*07b0*/  SEL R19, R19, 0x2, P6 ;  /* 0x0000000213137807 */ /* 0x000fe20003000000 */
[----:B------:R-:W-:Y:S06]  /*07c0*/  @!P2 BRA `(.L_x_3) ;  /* 0x000000000008a947 */ /* 0x000fec0003800000 */
[----:B-12-4-:R-:W-:Y:S01]  /*07d0*/  UCGABAR_ARV ;  /* 0x00000000000079c7 */ /* 0x016fe20008000000 */
[----:B------:R-:W-:Y:S05]  /*07e0*/  BRA `(.L_x_4) ;  /* 0x0000000000047947 */ /* 0x000fea0003800000 */
.L_x_3:
[----:B-12-4-:R-:W-:Y:S01]  /*07f0*/  NOP ;  /* 0x0000000000007918 */ /* 0x016fe20000000000 */
.L_x_4:
[----:B------:R-:W1:Y:S01]  /*0800*/  LDC R2, c[0x0][0x65c] ;  /* 0x00019700ff027b82 */ /* 0x000e620000000800 */
[----:B------:R-:W-:Y:S02]  /*0810*/  IMAD.U32 R8, RZ, RZ, UR8 ;  /* 0x00000008ff087e24 */ /* 0x000fe4000f8e00ff */
[----:B------:R-:W-:Y:S01]  /*0820*/  IMAD.MOV.U32 R9, RZ, RZ, RZ ;  /* 0x000000ffff097224 */ /* 0x000fe200078e00ff */
[----:B-1----:R-:W-:-:S04]  /*0830*/  ISETP.NE.AND P1, PT, R2, 0x1, PT ;  /* 0x000000010200780c */ /* 0x002fc80003f25270 */
[----:B------:R-:W-:-:S09]  /*0840*/  P2R R5, PR, RZ, 0x2 ;  /* 0x00000002ff057803 */ /* 0x000fd20000000000 */
[----:B------:R-:W1:Y:S01]  /*0850*/  @P1 LDC R17, c[0x0][0x10] ;  /* 0x00000400ff111b82 */ /* 0x000e620000000800 */
[----:B------:R-:W-:Y:S02]  /*0860*/  @P1 IMAD.MOV.U32 R5, RZ, RZ, RZ ;  /* 0x000000ffff051224 */ /* 0x000fe400078e00ff */
[----:B------:R-:W-:-:S05]  /*0870*/  @P1 IMAD.MOV.U32 R13, RZ, RZ, RZ ;  /* 0x000000ffff0d1224 */ /* 0x000fca00078e00ff */
[----:B------:R-:W2:Y:S01]  /*0880*/  @!P1 LDC R11, c[0x0][0xc] ;  /* 0x00000300ff0b9b82 */ /* 0x000ea20000000800 */
[----:B-1----:R-:W-:-:S04]  /*0890*/  @P1 IMAD.WIDE.U32 R16, R17, UR8, R4 ;  /* 0x0000000811101c25 */ /* 0x002fc8000f8e0004 */
[----:B------:R-:W-:Y:S02]  /*08a0*/  @P1 IMAD.IADD R17, R17, 0x1, R13 ;  /* 0x0000000111111824 */ /* 0x000fe400078e020d */
[----:B--2---:R-:W-:-:S04]  /*08b0*/  @!P1 IMAD.WIDE.U32 R8, R4, R11, R8 ;  /* 0x0000000b04089225 */ /* 0x004fc800078e0008 */
[----:B------:R-:W-:Y:S02]  /*08c0*/  @!P1 IMAD.MOV.U32 R16, RZ, RZ, R8 ;  /* 0x000000ffff109224 */ /* 0x000fe400078e0008 */
[----:B------:R-:W-:Y:S01]  /*08d0*/  @!P1 IMAD.MOV.U32 R17, RZ, RZ, R9 ;  /* 0x000000ffff119224 */ /* 0x000fe200078e0009 */
[----:B------:R-:W-:Y:S06]  /*08e0*/  @!P2 BRA `(.L_x_5) ;  /* 0x00000000000ca947 */ /* 0x000fec0003800000 */
[----:B------:R-:W-:Y:S01]  /*08f0*/  UCGABAR_WAIT ;  /* 0x0000000000007dc7 */ /* 0x000fe20008000000 */
[----:B------:R-:W-:Y:S01]  /*0900*/  CCTL.IVALL ;  /* 0x00000000ff00798f */ /* 0x000fe20002000000 */
[----:B------:R-:W-:Y:S05]  /*0910*/  BRA `(.L_x_6) ;  /* 0x0000000000047947 */ /* 0x000fea0003800000 */
.L_x_5:
[----:B------:R-:W-:Y:S06]  /*0920*/  BAR.SYNC.DEFER_BLOCKING 0x0 ;  /* 0x0000000000007b1d */ /* 0x000fec0000010000 */
.L_x_6:
[----:B------:R-:W-:Y:S05]  /*0930*/  @!P3 BRA `(.L_x_7) ;  /* 0x0000003400f8b947 */ /* 0x000fea0003800000 */
[----:B------:R-:W-:-:S13]  /*0940*/  ISETP.GT.U32.AND P0, PT, R6, 0x1, PT ;  /* 0x000000010600780c */ /* 0x000fda0003f04070 */
[----:B0-----:R-:W-:Y:S05]  /*0950*/  @P0 EXIT ;  /* 0x000000000000094d */ /* 0x001fea0003800000 */
[----:B------:R-:W-:Y:S01]  /*0960*/  ULDC.64 UR4, c[0x0][0x650] ;  /* 0x0001940000047ab9 */ /* 0x000fe20000000a00 */
[----:B------:R-:W-:Y:S01]  /*0970*/  PRMT R0, RZ, 0x7610, R0 ;  /* 0x00007610ff007816 */ /* 0x000fe20000000000 */
[----:B------:R-:W-:Y:S01]  /*0980*/  IMAD.MOV.U32 R59, RZ, RZ, -0x1 ;  /* 0xffffffffff3b7424 */ /* 0x000fe200078e00ff */
[----:B------:R-:W-:Y:S01]  /*0990*/  ISETP.GE.U32.AND P0, PT, R16, UR4, PT ;  /* 0x0000000410007c0c */ /* 0x000fe2000bf06070 */
[----:B------:R-:W-:Y:S02]  /*09a0*/  IMAD.MOV.U32 R60, RZ, RZ, -0x1 ;  /* 0xffffffffff3c7424 */ /* 0x000fe400078e00ff */
[----:B------:R-:W-:Y:S01]  /*09b0*/  IMAD.MOV.U32 R61, RZ, RZ, -0x1 ;  /* 0xffffffffff3d7424 */ /* 0x000fe200078e00ff */
[----:B------:R-:W-:-:S13]  /*09c0*/  ISETP.GE.U32.AND.EX P0, PT, R17, UR5, PT, P0 ;  /* 0x0000000511007c0c */ /* 0x000fda000bf06100 */
[----:B------:R-:W-:Y:S05]  /*09d0*/  @P0 BRA `(.L_x_8) ;  /* 0x0000000400280947 */ /* 0x000fea0003800000 */
[----:B------:R-:W0:Y:S01]  /*09e0*/  LDC.64 R24, c[0x0][0x628] ;  /* 0x00018a00ff187b82 */ /* 0x000e220000000a00 */
[----:B------:R-:W-:Y:S02]  /*09f0*/  IMAD.MOV.U32 R8, RZ, RZ, R16 ;  /* 0x000000ffff087224 */ /* 0x000fe400078e0010 */
[----:B------:R-:W-:-:S05]  /*0a00*/  IMAD.MOV.U32 R9, RZ, RZ, R17 ;  /* 0x000000ffff097224 */ /* 0x000fca00078e0011 */
[----:B------:R-:W1:Y:S08]  /*0a10*/  LDC R0, c[0x0][0x630] ;  /* 0x00018c00ff007b82 */ /* 0x000e700000000800 */
[----:B------:R-:W2:Y:S01]  /*0a20*/  LDC.64 R26, c[0x0][0x620] ;  /* 0x00018800ff1a7b82 */ /* 0x000ea20000000a00 */
[----:B0-----:R-:W-:-:S04]  /*0a30*/  ISETP.NE.U32.AND P0, PT, R24, RZ, PT ;  /* 0x000000ff1800720c */ /* 0x001fc80003f05070 */
[----:B------:R-:W-:-:S13]  /*0a40*/  ISETP.NE.AND.EX P0, PT, R25, RZ, PT, P0 ;  /* 0x000000ff1900720c */ /* 0x000fda0003f05300 */
[----:B-12---:R-:W-:Y:S05]  /*0a50*/  @!P0 BRA `(.L_x_9) ;  /* 0x0000000000288947 */ /* 0x006fea0003800000 */
[----:B------:R-:W0:Y:S02]  /*0a60*/  LDC R13, c[0x0][0x634] ;  /* 0x00018d00ff0d7b82 */ /* 0x000e240000000800 */
[----:B0-----:R-:W-:-:S05]  /*0a70*/  IADD3 R13, P0, R16, R13, RZ ;  /* 0x0000000d100d7210 */ /* 0x001fca0007f1e0ff */
[----:B------:R-:W-:-:S04]  /*0a80*/  IMAD.X R15, RZ, RZ, R17, P0 ;  /* 0x000000ffff0f7224 */ /* 0x000fc800000e0611 */
[----:B------:R-:W-:-:S04]  /*0a90*/  IMAD.WIDE.U32 R8, R15, R24, RZ ;  /* 0x000000180f087225 */ /* 0x000fc800078e00ff */
[----:B------:R-:W-:-:S04]  /*0aa0*/  IMAD.WIDE.U32 R10, P0, R13, R25, R8 ;  /* 0x000000190d0a7225 */ /* 0x000fc80007800008 */
[----:B------:R-:W-:-:S04]  /*0ab0*/  IMAD.WIDE.U32 R8, R13, R24, RZ ;  /* 0x000000180d087225 */ /* 0x000fc800078e00ff */
[----:B------:R-:W-:Y:S01]  /*0ac0*/  IMAD.X R13, RZ, RZ, RZ, P0 ;  /* 0x000000ffff0d7224 */ /* 0x000fe200000e06ff */
[----:B------:R-:W-:Y:S01]  /*0ad0*/  IADD3 RZ, P0, R9, R10, RZ ;  /* 0x0000000a09ff7210 */ /* 0x000fe20007f1e0ff */
[----:B------:R-:W-:-:S04]  /*0ae0*/  IMAD.MOV.U32 R12, RZ, RZ, R11 ;  /* 0x000000ffff0c7224 */ /* 0x000fc800078e000b */
[----:B------:R-:W-:-:S08]  /*0af0*/  IMAD.WIDE.U32.X R8, R15, R25, R12, P0 ;  /* 0x000000190f087225 */ /* 0x000fd000000e040c */
.L_x_9:
[----:B------:R-:W0:Y:S01]  /*0b00*/  LDC.64 R24, c[0x0][0x640] ;  /* 0x00019000ff187b82 */ /* 0x000e220000000a00 */
[-CC-:B------:R-:W-:Y:S01]  /*0b10*/  SHF.R.U64 R61, R8, R0.reuse, R9.reuse ;  /* 0x00000000083d7219 */ /* 0x180fe20000001209 */
[----:B------:R-:W-:Y:S01]  /*0b20*/  IMAD R30, R7, R21, R4 ;  /* 0x00000015071e7224 */ /* 0x000fe200078e0204 */
[----:B------:R-:W-:Y:S01]  /*0b30*/  SHF.R.U32.HI R0, RZ, R0, R9 ;  /* 0x00000000ff007219 */ /* 0x000fe20000011609 */
[----:B------:R-:W-:Y:S01]  /*0b40*/  IMAD.MOV.U32 R21, RZ, RZ, 0x1 ;  /* 0x00000001ff157424 */ /* 0x000fe200078e00ff */
[----:B------:R-:W-:-:S03]  /*0b50*/  IADD3 R5, P0, RZ, -R61, RZ ;  /* 0x8000003dff057210 */ /* 0x000fc60007f1e0ff */
[----:B------:R-:W1:Y:S02]  /*0b60*/  LDC R6, c[0x0][0x618] ;  /* 0x00018600ff067b82 */ /* 0x000e640000000800 */
[----:B------:R-:W-:-:S04]  /*0b70*/  IMAD.X R9, RZ, RZ, ~R0, P0 ;  /* 0x000000ffff097224 */ /* 0x000fc800000e0e00 */
[-C--:B------:R-:W-:Y:S02]  /*0b80*/  IMAD R0, R9, R26.reuse, RZ ;  /* 0x0000001a09007224 */ /* 0x080fe400078e02ff */
[----:B------:R-:W2:Y:S01]  /*0b90*/  LDC R11, c[0x0][0x608] ;  /* 0x00018200ff0b7b82 */ /* 0x000ea20000000800 */
[----:B------:R-:W-:-:S04]  /*0ba0*/  IMAD.WIDE.U32 R8, R5, R26, R16 ;  /* 0x0000001a05087225 */ /* 0x000fc800078e0010 */
[----:B------:R-:W-:-:S03]  /*0bb0*/  IMAD R5, R5, R27, R0 ;  /* 0x0000001b05057224 */ /* 0x000fc600078e0200 */
[----:B------:R-:W3:Y:S01]  /*0bc0*/  LDC R12, c[0x0][0x658] ;  /* 0x00019600ff0c7b82 */ /* 0x000ee20000000800 */
[----:B0-----:R-:W-:Y:S01]  /*0bd0*/  ISETP.NE.U32.AND P0, PT, R24, RZ, PT ;  /* 0x000000ff1800720c */ /* 0x001fe20003f05070 */
[----:B------:R-:W-:Y:S02]  /*0be0*/  IMAD.IADD R5, R9, 0x1, R5 ;  /* 0x0000000109057824 */ /* 0x000fe400078e0205 */
[----:B------:R-:W-:Y:S01]  /*0bf0*/  IMAD.MOV.U32 R9, RZ, RZ, -0x1 ;  /* 0xffffffffff097424 */ /* 0x000fe200078e00ff */
[----:B------:R-:W-:-:S03]  /*0c00*/  ISETP.NE.AND.EX P0, PT, R25, RZ, PT, P0 ;  /* 0x000000ff1900720c */ /* 0x000fc60003f05300 */
[----:B------:R-:W0:Y:S01]  /*0c10*/  LDC R15, c[0x0][0x600] ;  /* 0x00018000ff0f7b82 */ /* 0x000e220000000800 */
[-CC-:B-1----:R-:W-:Y:S02]  /*0c20*/  SHF.R.U64 R13, R8, R6.reuse, R5.reuse ;  /* 0x00000006080d7219 */ /* 0x182fe40000001205 */
[----:B------:R-:W-:-:S05]  /*0c30*/  SHF.R.U32.HI R0, RZ, R6, R5 ;  /* 0x00000006ff007219 */ /* 0x000fca0000011605 */
[----:B------:R-:W1:Y:S01]  /*0c40*/  LDC R14, c[0x0][0x648] ;  /* 0x00019200ff0e7b82 */ /* 0x000e620000000800 */
[-CC-:B--2---:R-:W-:Y:S02]  /*0c50*/  SHF.R.U64 R27, R13, R11.reuse, R0.reuse ;  /* 0x0000000b0d1b7219 */ /* 0x184fe40000001200 */
[----:B------:R-:W-:-:S05]  /*0c60*/  SHF.R.U32.HI R5, RZ, R11, R0 ;  /* 0x0000000bff057219 */ /* 0x000fca0000011600 */
[----:B------:R-:W2:Y:S01]  /*0c70*/  LDC R20, c[0x0][0x638] ;  /* 0x00018e00ff147b82 */ /* 0x000ea20000000800 */
[-CC-:B---3--:R-:W-:Y:S02]  /*0c80*/  SHF.R.U64 R28, R27, R12.reuse, R5.reuse ;  /* 0x0000000c1b1c7219 */ /* 0x188fe40000001205 */
[-C--:B------:R-:W-:Y:S02]  /*0c90*/  SHF.L.U32 R0, R9, R12.reuse, RZ ;  /* 0x0000000c09007219 */ /* 0x080fe400000006ff */
[----:B------:R-:W-:Y:S01]  /*0ca0*/  SHF.R.U32.HI R5, RZ, R12, R5 ;  /* 0x0000000cff057219 */ /* 0x000fe20000011605 */
[----:B------:R-:W-:Y:S01]  /*0cb0*/  IMAD.MOV.U32 R4, RZ, RZ, R28 ;  /* 0x000000ffff047224 */ /* 0x000fe200078e001c */
[----:B------:R-:W-:Y:S01]  /*0cc0*/  LOP3.LUT R10, RZ, R0, RZ, 0x33, !PT ;  /* 0x00000000ff0a7212 */ /* 0x000fe200078e33ff */
[----:B------:R-:W3:Y:S01]  /*0cd0*/  LDC R26, c[0x0][0x610] ;  /* 0x00018400ff1a7b82 */ /* 0x000ee20000000800 */
[----:B------:R-:W-:Y:S05]  /*0ce0*/  @!P0 BRA `(.L_x_10) ;  /* 0x0000000000288947 */ /* 0x000fea0003800000 */
[----:B------:R-:W4:Y:S02]  /*0cf0*/  LDC R9, c[0x0][0x64c] ;  /* 0x00019300ff097b82 */ /* 0x000f240000000800 */
[----:B----4-:R-:W-:-:S05]  /*0d00*/  IADD3 R9, P0, R28, R9, RZ ;  /* 0x000000091c097210 */ /* 0x010fca0007f1e0ff */
        /* <DEDUP_REMOVED lines=8> */
.L_x_10:
[----:B-1----:R-:W-:Y:S01]  /*0d90*/  SHF.R.U64 R4, R4, R14, R5 ;  /* 0x0000000e04047219 */ /* 0x002fe20000001205 */
[----:B0-----:R-:W-:Y:S01]  /*0da0*/  VIADD R6, R15, 0xffffffff ;  /* 0xffffffff0f067836 */ /* 0x001fe20000000000 */
[----:B------:R-:W-:Y:S02]  /*0db0*/  SHF.L.U32 R0, R21, R12, RZ ;  /* 0x0000000c15007219 */ /* 0x000fe400000006ff */
[----:B------:R-:W-:Y:S01]  /*0dc0*/  LOP3.LUT R5, R27, R10, RZ, 0xc0, !PT ;  /* 0x0000000a1b057212 */ /* 0x000fe200078ec0ff */
[----:B------:R-:W-:Y:S01]  /*0dd0*/  IMAD.MOV R7, RZ, RZ, -R4 ;  /* 0x000000ffff077224 */ /* 0x000fe200078e0a04 */
[----:B------:R-:W-:Y:S02]  /*0de0*/  SEL R3, R3, R30, !P1 ;  /* 0x0000001e03037207 */ /* 0x000fe40004800000 */
[----:B------:R-:W-:Y:S01]  /*0df0*/  LOP3.LUT R6, R13, R6, RZ, 0xc0, !PT ;  /* 0x000000060d067212 */ /* 0x000fe200078ec0ff */
[----:B------:R-:W-:Y:S02]  /*0e00*/  IMAD R4, R0, R4, R5 ;  /* 0x0000000400047224 */ /* 0x000fe400078e0205 */
[----:B--2---:R-:W-:-:S02]  /*0e10*/  IMAD R0, R7, R20, R28 ;  /* 0x0000001407007224 */ /* 0x004fc400078e021c */
[----:B---3--:R-:W-:Y:S02]  /*0e20*/  IMAD R3, R4, R26, R3 ;  /* 0x0000001a04037224 */ /* 0x008fe400078e0203 */
[----:B------:R-:W-:Y:S02]  /*0e30*/  IMAD.MOV.U32 R5, RZ, RZ, 0x1 ;  /* 0x00000001ff057424 */ /* 0x000fe400078e00ff */
[----:B------:R-:W-:-:S03]  /*0e40*/  IMAD R4, R0, R15, R6 ;  /* 0x0000000f00047224 */ /* 0x000fc600078e0206 */
[----:B------:R-:W-:Y:S02]  /*0e50*/  PRMT R0, R5, 0x7610, R0 ;  /* 0x0000761005007816 */ /* 0x000fe40000000000 */
[----:B------:R-:W-:Y:S02]  /*0e60*/  SEL R60, R4, R3, !P1 ;  /* 0x00000003043c7207 */ /* 0x000fe40004800000 */
[----:B------:R-:W-:-:S07]  /*0e70*/  SEL R59, R3, R4, !P1 ;  /* 0x00000004033b7207 */ /* 0x000fce0004800000 */
.L_x_8:
[----:B------:R-:W-:-:S08]  /*0e80*/  NOP ;  /* 0x0000000000007918 */ /* 0x000fd00000000000 */
[----:B------:R-:W0:Y:S02]  /*0e90*/  USETMAXREG.TRY_ALLOC.CTAPOOL UP0, 0xe8 ;  /* 0x000000e8000079c8 */ /* 0x000e240008000600 */
[----:B0-----:R-:W-:-:S13]  /*0ea0*/  PLOP3.LUT P0, PT, PT, PT, UP0, 0x80, 0x0 ;  /* 0x000000000000781c */ /* 0x001fda0003f0f008 */
[----:B------:R-:W-:Y:S05]  /*0eb0*/  @!P0 BRA `(.L_x_8) ;  /* 0xfffffffc00f08947 */ /* 0x000fea000383ffff */
[----:B------:R-:W-:Y:S01]  /*0ec0*/  ULDC.64 UR4, c[0x0][0x598] ;  /* 0x0001660000047ab9 */ /* 0x000fe20000000a00 */
[----:B------:R-:W-:Y:S01]  /*0ed0*/  ULDC.64 UR36, c[0x0][0x208] ;  /* 0x0000820000247ab9 */ /* 0x000fe20000000a00 */
[----:B------:R-:W-:-:S04]  /*0ee0*/  ISETP.NE.U32.AND P0, PT, RZ, UR4, PT ;  /* 0x00000004ff007c0c */ /* 0x000fc8000bf05070 */
[----:B------:R-:W-:-:S13]  /*0ef0*/  ISETP.NE.AND.EX P0, PT, RZ, UR5, PT, P0 ;  /* 0x00000005ff007c0c */ /* 0x000fda000bf05300 */
[----:B------:R-:W-:Y:S05]  /*0f00*/  @!P0 BRA `(.L_x_11) ;  /* 0x00000000001c8947 */ /* 0x000fea0003800000 */
[----:B------:R-:W0:Y:S02]  /*0f10*/  LDC.64 R4, c[0x0][0x598] ;  /* 0x00016600ff047b82 */ /* 0x000e240000000a00 */
[----:B0-----:R-:W2:Y:S02]  /*0f20*/  LDG.E.64 R4, desc[UR36][R4.64] ;  /* 0x0000002404047981 */ /* 0x001ea4000c1e1b00 */
[----:B--2---:R-:W-:-:S04]  /*0f30*/  ISETP.NE.U32.AND P0, PT, R4, RZ, PT ;  /* 0x000000ff0400720c */ /* 0x004fc80003f05070 */
[----:B------:R-:W-:-:S13]  /*0f40*/  ISETP.NE.AND.EX P0, PT, R5, RZ, PT, P0 ;  /* 0x000000ff0500720c */ /* 0x000fda0003f05300 */
[----:B------:R-:W-:Y:S05]  /*0f50*/  @!P0 BRA `(.L_x_11) ;  /* 0x0000000000088947 */ /* 0x000fea0003800000 */
[----:B------:R0:W5:Y:S01]  /*0f60*/  LD.E R56, desc[UR36][R4.64] ;  /* 0x0000002404387980 */ /* 0x000162000c101900 */
[----:B------:R-:W-:Y:S05]  /*0f70*/  BRA `(.L_x_12) ;  /* 0x0000000000247947 */ /* 0x000fea0003800000 */
.L_x_11:
[----:B------:R-:W-:Y:S02]  /*0f80*/  ULDC.64 UR4, c[0x0][0x588] ;  /* 0x0001620000047ab9 */ /* 0x000fe40000000a00 */
[----:B------:R-:W-:-:S04]  /*0f90*/  ISETP.NE.U32.AND P0, PT, RZ, UR4, PT ;  /* 0x00000004ff007c0c */ /* 0x000fc8000bf05070 */
[----:B------:R-:W-:-:S13]  /*0fa0*/  ISETP.NE.AND.EX P0, PT, RZ, UR5, PT, P0 ;  /* 0x00000005ff007c0c */ /* 0x000fda000bf05300 */
[----:B------:R-:W-:Y:S05]  /*0fb0*/  @!P0 BRA `(.L_x_13) ;  /* 0x00000000000c8947 */ /* 0x000fea0003800000 */
[----:B------:R-:W0:Y:S02]  /*0fc0*/  LDC.64 R56, c[0x0][0x588] ;  /* 0x00016200ff387b82 */ /* 0x000e240000000a00 */
[----:B0-----:R1:W5:Y:S01]  /*0fd0*/  LDG.E R56, desc[UR36][R56.64] ;  /* 0x0000002438387981 */ /* 0x001362000c1e1900 */
[----:B------:R-:W-:Y:S05]  /*0fe0*/  BRA `(.L_x_12) ;  /* 0x0000000000087947 */ /* 0x000fea0003800000 */
.L_x_13:
[----:B------:R-:W-:Y:S02]  /*0ff0*/  ULDC UR4, c[0x0][0x580] ;  /* 0x0001600000047ab9 */ /* 0x000fe40000000800 */
[----:B------:R-:W-:-:S07]  /*1000*/  IMAD.U32 R56, RZ, RZ, UR4 ;  /* 0x00000004ff387e24 */ /* 0x000fce000f8e00ff */
.L_x_12:
[----:B------:R-:W-:Y:S02]  /*1010*/  ULDC.64 UR4, c[0x0][0x5a0] ;  /* 0x0001680000047ab9 */ /* 0x000fe40000000a00 */
[----:B------:R-:W-:-:S04]  /*1020*/  ISETP.NE.U32.AND P0, PT, RZ, UR4, PT ;  /* 0x00000004ff007c0c */ /* 0x000fc8000bf05070 */
[----:B------:R-:W-:-:S13]  /*1030*/  ISETP.NE.AND.EX P0, PT, RZ, UR5, PT, P0 ;  /* 0x00000005ff007c0c */ /* 0x000fda000bf05300 */
[----:B------:R-:W-:Y:S05]  /*1040*/  @!P0 BRA `(.L_x_14) ;  /* 0x00000000001c8947 */ /* 0x000fea0003800000 */
[----:B0-----:R-:W0:Y:S02]  /*1050*/  LDC.64 R4, c[0x0][0x5a0] ;  /* 0x00016800ff047b82 */ /* 0x001e240000000a00 */
[----:B0-----:R-:W2:Y:S02]  /*1060*/  LDG.E.64 R4, desc[UR36][R4.64] ;  /* 0x0000002404047981 */ /* 0x001ea4000c1e1b00 */
[----:B--2---:R-:W-:-:S04]  /*1070*/  ISETP.NE.U32.AND P0, PT, R4, RZ, PT ;  /* 0x000000ff0400720c */ /* 0x004fc80003f05070 */
[----:B------:R-:W-:-:S13]  /*1080*/  ISETP.NE.AND.EX P0, PT, R5, RZ, PT, P0 ;  /* 0x000000ff0500720c */ /* 0x000fda0003f05300 */
[----:B------:R-:W-:Y:S05]  /*1090*/  @!P0 BRA `(.L_x_14) ;  /* 0x0000000000088947 */ /* 0x000fea0003800000 */
[----:B-1----:R0:W5:Y:S01]  /*10a0*/  LD.E R57, desc[UR36][R4.64] ;  /* 0x0000002404397980 */ /* 0x002162000c101900 */
[----:B------:R-:W-:Y:S05]  /*10b0*/  BRA `(.L_x_15) ;  /* 0x0000000000247947 */ /* 0x000fea0003800000 */
.L_x_14:
[----:B------:R-:W-:Y:S02]  /*10c0*/  ULDC.64 UR4, c[0x0][0x590] ;  /* 0x0001640000047ab9 */ /* 0x000fe40000000a00 */
[----:B------:R-:W-:-:S04]  /*10d0*/  ISETP.NE.U32.AND P0, PT, RZ, UR4, PT ;  /* 0x00000004ff007c0c */ /* 0x000fc8000bf05070 */
[----:B------:R-:W-:-:S13]  /*10e0*/  ISETP.NE.AND.EX P0, PT, RZ, UR5, PT, P0 ;  /* 0x00000005ff007c0c */ /* 0x000fda000bf05300 */
[----:B------:R-:W-:Y:S05]  /*10f0*/  @!P0 BRA `(.L_x_16) ;  /* 0x00000000000c8947 */ /* 0x000fea0003800000 */
[----:B0-----:R-:W1:Y:S02]  /*1100*/  LDC.64 R4, c[0x0][0x590] ;  /* 0x00016400ff047b82 */ /* 0x001e640000000a00 */
[----:B-1----:R1:W5:Y:S01]  /*1110*/  LDG.E R57, desc[UR36][R4.64] ;  /* 0x0000002404397981 */ /* 0x002362000c1e1900 */
[----:B------:R-:W-:Y:S05]  /*1120*/  BRA `(.L_x_15) ;  /* 0x0000000000087947 */ /* 0x000fea0003800000 */
.L_x_16:
[----:B------:R-:W-:Y:S02]  /*1130*/  ULDC UR4, c[0x0][0x584] ;  /* 0x0001610000047ab9 */ /* 0x000fe40000000800 */
[----:B-1----:R-:W-:-:S07]  /*1140*/  IMAD.U32 R57, RZ, RZ, UR4 ;  /* 0x00000004ff397e24 */ /* 0x002fce000f8e00ff */
.L_x_15:
[----:B------:R-:W-:-:S13]  /*1150*/  LOP3.LUT P0, RZ, R0, 0xff, RZ, 0xc0, !PT ;  /* 0x000000ff00ff7812 */ /* 0x000fda000780c0ff */
[----:B------:R-:W-:Y:S05]  /*1160*/  @!P0 EXIT ;  /* 0x000000000000894d */ /* 0x000fea0003800000 */
[----:B------:R-:W-:Y:S01]  /*1170*/  ULDC UR4, c[0x0][0x28c] ;  /* 0x0000a30000047ab9 */ /* 0x000fe20000000800 */
[----:B------:R-:W-:Y:S01]  /*1180*/  UMOV UR38, URZ ;  /* 0x0000003f00267c82 */ /* 0x000fe20008000000 */
[----:B------:R-:W-:Y:S01]  /*1190*/  UIADD3 UR4, UR4, 0x3f, URZ ;  /* 0x0000003f04047890 */ /* 0x000fe2000fffe03f */
[----:B------:R-:W-:-:S03]  /*11a0*/  UMOV UR39, URZ ;  /* 0x0000003f00277c82 */ /* 0x000fc60008000000 */
[----:B------:R-:W-:-:S04]  /*11b0*/  USHF.R.S32.HI UR5, URZ, 0x1f, UR4 ;  /* 0x0000001f3f057899 */ /* 0x000fc80008011404 */
[----:B------:R-:W-:-:S04]  /*11c0*/  ULEA.HI UR5, UR5, UR4, URZ, 0x6 ;  /* 0x0000000405057291 */ /* 0x000fc8000f8f303f */
[----:B------:R-:W-:-:S12]  /*11d0*/  USHF.R.S32.HI UR40, URZ, 0x6, UR5 ;  /* 0x000000063f287899 */ /* 0x000fd80008011405 */
.L_x_102:
[----:B------:R-:W-:Y:S01]  /*11e0*/  LOP3.LUT R0, R18, 0x80, RZ, 0xc0, !PT ;  /* 0x0000008012007812 */ /* 0x000fe200078ec0ff */
[----:B------:R-:W2:Y:S01]  /*11f0*/  S2UR UR7, SR_CgaCtaId ;  /* 0x00000000000779c3 */ /* 0x000ea20000008800 */
[----:B------:R-:W-:Y:S02]  /*1200*/  UMOV UR6, 0x400 ;  /* 0x0000040000067882 */ /* 0x000fe40000000000 */
[----:B------:R-:W-:-:S06]  /*1210*/  SHF.R.U32.HI R0, RZ, 0x7, R0 ;  /* 0x00000007ff007819 */ /* 0x000fcc0000011600 */
[----:B------:R-:W3:Y:S01]  /*1220*/  SHFL.IDX PT, R0, R0, RZ, 0x1f ;  /* 0x00001fff00007589 */ /* 0x000ee200000e0000 */
[----:B--2---:R-:W-:Y:S01]  /*1230*/  ULEA UR6, UR7, UR6, 0x18 ;  /* 0x0000000607067291 */ /* 0x004fe2000f8ec03f */
[----:B---3--:R-:W-:-:S13]  /*1240*/  R2UR UR4, R0 ;  /* 0x00000000000472ca */ /* 0x008fda00000e0000 */
[----:B------:R-:W-:-:S04]  /*1250*/  ULEA.HI UR5, UR4, UR4, URZ, 0x1 ;  /* 0x0000000404057291 */ /* 0x000fc8000f8f083f */
[----:B------:R-:W-:-:S04]  /*1260*/  ULOP3.LUT UR5, UR5, 0xffffe, URZ, 0xc0, !UPT ;  /* 0x000ffffe05057892 */ /* 0x000fc8000f8ec03f */
[----:B------:R-:W-:-:S03]  /*1270*/  UIADD3 UR5, UR4, -UR5, URZ ;  /* 0x8000000504057290 */ /* 0x000fc6000fffe03f */
[----:B------:R-:W-:Y:S01]  /*1280*/  ULDC UR4, c[0x0][0x28c] ;  /* 0x0000a30000047ab9 */ /* 0x000fe20000000800 */
[----:B------:R-:W-:Y:S01]  /*1290*/  ULEA UR5, UR5, UR6, 0xc ;  /* 0x0000000605057291 */ /* 0x000fe2000f8e603f */
[----:B------:R-:W-:-:S03]  /*12a0*/  ISETP.LT.AND P0, PT, RZ, UR4, PT ;  /* 0x00000004ff007c0c */ /* 0x000fc6000bf01270 */
[----:B------:R-:W-:-:S04]  /*12b0*/  UIADD3 UR5, UR5, 0x100, URZ ;  /* 0x0000010005057890 */ /* 0x000fc8000fffe03f */
[----:B------:R-:W-:-:S04]  /*12c0*/  USHF.R.U32.HI UR5, URZ, 0x4, UR5 ;  /* 0x000000043f057899 */ /* 0x000fc80008011605 */
[----:B------:R-:W-:Y:S02]  /*12d0*/  ULOP3.LUT UR41, UR5, 0x3fff, URZ, 0xc0, !UPT ;  /* 0x00003fff05297892 */ /* 0x000fe4000f8ec03f */
[----:B0---4-:R-:W-:Y:S10]  /*12e0*/  @P0 BRA `(.L_x_17) ;  /* 0x0000000000400947 */ /* 0x011ff40003800000 */
[----:B------:R-:W-:Y:S01]  /*12f0*/  MOV R0, 0x0 ;  /* 0x0000000000007802 */ /* 0x000fe20000000f00 */
[----:B------:R-:W-:Y:S01]  /*1300*/  ULDC.64 UR4, c[0x4][0x68] ;  /* 0x01001a0000047ab9 */ /* 0x000fe20000000a00 */
[----:B------:R-:W-:Y:S01]  /*1310*/  ULDC.64 UR6, c[0x4][0x8] ;  /* 0x0100020000067ab9 */ /* 0x000fe20000000a00 */
[----:B01----:R-:W-:Y:S01]  /*1320*/  IMAD.U32 R4, RZ, RZ, UR4 ;  /* 0x00000004ff047e24 */ /* 0x003fe2000f8e00ff */
[----:B------:R0:W1:Y:S01]  /*1330*/  LDC.64 R14, c[0x4][R0] ;  /* 0x01000000000e7b82 */ /* 0x0000620000000a00 */
[----:B------:R-:W-:Y:S01]  /*1340*/  IMAD.U32 R5, RZ, RZ, UR5 ;  /* 0x00000005ff057e24 */ /* 0x000fe2000f8e00ff */
[----:B------:R-:W-:Y:S01]  /*1350*/  ULDC.64 UR4, c[0x4][0x70] ;  /* 0x01001c0000047ab9 */ /* 0x000fe20000000a00 */
[----:B------:R-:W-:Y:S02]  /*1360*/  IMAD.U32 R10, RZ, RZ, UR6 ;  /* 0x00000006ff0a7e24 */ /* 0x000fe4000f8e00ff */
[----:B------:R-:W-:Y:S02]  /*1370*/  IMAD.U32 R6, RZ, RZ, UR4 ;  /* 0x00000004ff067e24 */ /* 0x000fe4000f8e00ff */
[----:B------:R-:W-:-:S02]  /*1380*/  IMAD.U32 R7, RZ, RZ, UR5 ;  /* 0x00000005ff077e24 */ /* 0x000fc4000f8e00ff */
[----:B------:R-:W-:Y:S02]  /*1390*/  IMAD.U32 R11, RZ, RZ, UR7 ;  /* 0x00000007ff0b7e24 */ /* 0x000fe4000f8e00ff */
[----:B------:R-:W-:Y:S02]  /*13a0*/  IMAD.MOV.U32 R8, RZ, RZ, 0x1e1 ;  /* 0x000001e1ff087424 */ /* 0x000fe400078e00ff */
[----:B------:R-:W-:Y:S02]  /*13b0*/  IMAD.MOV.U32 R12, RZ, RZ, 0x1 ;  /* 0x00000001ff0c7424 */ /* 0x000fe400078e00ff */
[----:B0-----:R-:W-:-:S07]  /*13c0*/  IMAD.MOV.U32 R13, RZ, RZ, RZ ;  /* 0x000000ffff0d7224 */ /* 0x001fce00078e00ff */
[----:B------:R-:W-:-:S07]  /*13d0*/  LEPC R20, `(.L_x_17) ;  /* 0x000000001014794e */ /* 0x000fce0000000000 */
[----:B-1---5:R-:W-:Y:S05]  /*13e0*/  CALL.ABS.NOINC R14 ;  /* 0x000000000e007343 */ /* 0x022fea0003c00000 */
.L_x_17:
[----:B------:R-:W-:-:S04]  /*13f0*/  LOP3.LUT R0, R19, 0x1, RZ, 0xfc, !PT ;  /* 0x0000000113007812 */ /* 0x000fc800078efcff */
[----:B------:R-:W-:-:S13]  /*1400*/  ISETP.NE.AND P0, PT, R0, 0x3, PT ;  /* 0x000000030000780c */ /* 0x000fda0003f05270 */
[----:B------:R-:W-:Y:S05]  /*1410*/  @!P0 BRA `(.L_x_18) ;  /* 0x0000000000048947 */ /* 0x000fea0003800000 */
[----:B------:R-:W-:Y:S01]  /*1420*/  BPT.TRAP 0x1 ;  /* 0x000000040000795c */ /* 0x000fe20000300000 */
.L_x_18:
[----:B------:R-:W2:Y:S01]  /*1430*/  S2UR UR5, SR_CgaCtaId ;  /* 0x00000000000579c3 */ /* 0x000ea20000008800 */
[----:B------:R-:W-:Y:S01]  /*1440*/  UMOV UR4, 0x400 ;  /* 0x0000040000047882 */ /* 0x000fe20000000000 */
[----:B------:R-:W-:Y:S02]  /*1450*/  IMAD.U32 R0, RZ, RZ, UR38 ;  /* 0x00000026ff007e24 */ /* 0x000fe4000f8e00ff */
[----:B------:R-:W-:-:S03]  /*1460*/  IMAD.U32 R3, RZ, RZ, UR39 ;  /* 0x00000027ff037e24 */ /* 0x000fc6000f8e00ff */
[----:B------:R-:W-:Y:S01]  /*1470*/  SHF.L.U32 R0, R0, 0x1f, RZ ;  /* 0x0000001f00007819 */ /* 0x000fe200000006ff */
[----:B--2---:R-:W-:-:S06]  /*1480*/  ULEA UR4, UR5, UR4, 0x18 ;  /* 0x0000000405047291 */ /* 0x004fcc000f8ec03f */
[----:B------:R-:W-:-:S04]  /*1490*/  IMAD.U32 R6, RZ, RZ, UR4 ;  /* 0x00000004ff067e24 */ /* 0x000fc8000f8e00ff */
[----:B------:R-:W-:-:S04]  /*14a0*/  IMAD R3, R3, 0x8, R6 ;  /* 0x0000000803037824 */ /* 0x000fc800078e0206 */
[----:B------:R2:W3:Y:S01]  /*14b0*/  SYNCS.PHASECHK.TRANS64.TRYWAIT P1, [R3+URZ], R0 ;  /* 0x00000000030075a7 */ /* 0x0004e2000802017f */
[----:B------:R-:W-:Y:S05]  /*14c0*/  @!P0 BRA `(.L_x_19) ;  /* 0x0000000000048947 */ /* 0x000fea0003800000 */
[----:B------:R-:W-:Y:S01]  /*14d0*/  BPT.TRAP 0x1 ;  /* 0x000000040000795c */ /* 0x000fe20000300000 */
.L_x_19:
[----:B---3--:R-:W-:Y:S05]  /*14e0*/  @P1 BRA `(.L_x_20) ;  /* 0x0000000000081947 */ /* 0x008fea0003800000 */
[----:B------:R-:W3:Y:S02]  /*14f0*/  SYNCS.PHASECHK.TRANS64.TRYWAIT P1, [R3+URZ], R0 ;  /* 0x00000000030075a7 */ /* 0x000ee4000802017f */
[----:B---3--:R-:W-:Y:S05]  /*1500*/  @!P1 BRA `(.L_x_21) ;  /* 0x0000004000ac9947 */ /* 0x008fea0003800000 */
.L_x_20:
[----:B------:R-:W-:-:S04]  /*1510*/  UISETP.LT.AND UP0, UPT, UR40, 0x1, UPT ;  /* 0x000000012800788c */ /* 0x000fc8000bf01270 */
[----:B------:R-:W-:-:S06]  /*1520*/  USEL UR4, UR40, 0x1, UP0 ;  /* 0x0000000128047887 */ /* 0x000fcc0008000000 */
[----:B--23--:R-:W-:Y:S01]  /*1530*/  IMAD.U32 R0, RZ, RZ, UR4 ;  /* 0x00000004ff007e24 */ /* 0x00cfe2000f8e00ff */
[----:B------:R-:W-:Y:S05]  /*1540*/  WARPSYNC.ALL ;  /* 0x0000000000007948 */ /* 0x000fea0003800000 */
[----:B------:R-:W-:-:S04]  /*1550*/  IADD3 R0, -R0, UR40, RZ ;  /* 0x0000002800007c10 */ /* 0x000fc8000fffe1ff */
[----:B------:R-:W-:Y:S02]  /*1560*/  ISETP.GE.AND P1, PT, R0, 0x1, PT ;  /* 0x000000010000780c */ /* 0x000fe40003f26270 */
[----:B------:R-:W-:Y:S01]  /*1570*/  R2UR UR4, R6 ;  /* 0x00000000060472ca */ /* 0x000fe200000e0000 */
[----:B------:R-:W-:Y:S01]  /*1580*/  ULOP3.LUT UR41, UR41, 0x10000, URZ, 0xfc, !UPT ;  /* 0x0001000029297892 */ /* 0x000fe2000f8efc3f */
[----:B------:R-:W-:Y:S01]  /*1590*/  WARPGROUP.ARRIVE ;  /* 0x00000000000079c5 */ /* 0x000fe20000000000 */
[----:B------:R-:W-:Y:S01]  /*15a0*/  UMOV UR5, 0x80000020 ;  /* 0x8000002000057882 */ /* 0x000fe20000000000 */
[----:B------:R-:W-:-:S09]  /*15b0*/  UMOV UR7, 0x80000020 ;  /* 0x8000002000077882 */ /* 0x000fd20000000000 */
[----:B------:R-:W-:-:S04]  /*15c0*/  UIADD3 UR4, UR4, 0x8100, URZ ;  /* 0x0000810004047890 */ /* 0x000fc8000fffe03f */
[----:B------:R-:W-:-:S04]  /*15d0*/  USHF.R.U32.HI UR4, URZ, 0x4, UR4 ;  /* 0x000000043f047899 */ /* 0x000fc80008011604 */
[----:B------:R-:W-:-:S04]  /*15e0*/  ULOP3.LUT UR4, UR4, 0x3fff, URZ, 0xc0, !UPT ;  /* 0x00003fff04047892 */ /* 0x000fc8000f8ec03f */
[----:B------:R-:W-:Y:S02]  /*15f0*/  ULOP3.LUT UR9, UR4, 0x10000, URZ, 0xfc, !UPT ;  /* 0x0001000004097892 */ /* 0x000fe4000f8efc3f */
[----:B------:R-:W-:Y:S02]  /*1600*/  ULEA UR4, UR39, UR41, 0x9 ;  /* 0x0000002927047291 */ /* 0x000fe4000f8e483f */
[----:B------:R-:W-:-:S09]  /*1610*/  ULEA UR6, UR39, UR9, 0x8 ;  /* 0x0000000927067291 */ /* 0x000fd2000f8e403f */
[----:B------:R-:W-:Y:S01]  /*1620*/  IGMMA.64x64x32.S8.S8 R24, gdesc[UR4], RZ, !UPT, gsb0 ;  /* 0x01e00000041879f1 */ /* 0x000fe2000c0410ff */
[----:B------:R-:W-:Y:S02]  /*1630*/  UIADD3 UR4, UR4, 0x2, URZ ;  /* 0x0000000204047890 */ /* 0x000fe4000fffe03f */
[----:B------:R-:W-:Y:S01]  /*1640*/  UIADD3 UR6, UR6, 0x2, URZ ;  /* 0x0000000206067890 */ /* 0x000fe2000fffe03f */
[----:B------:R-:W-:Y:S01]  /*1650*/  UMOV UR5, 0x80000020 ;  /* 0x8000002000057882 */ /* 0x000fe20000000000 */
[----:B------:R-:W-:Y:S01]  /*1660*/  UMOV UR7, 0x80000020 ;  /* 0x8000002000077882 */ /* 0x000fe20000000000 */
[----:B------:R-:W-:Y:S02]  /*1670*/  WARPGROUP.DEPBAR.LE gsb0, 0x0 ;  /* 0x00008000000079c5 */ /* 0x000fe40000010000 */
[----:B------:R-:W-:-:S06]  /*1680*/  WARPGROUP.ARRIVE ;  /* 0x00000000000079c5 */ /* 0x000fcc0000000000 */
[----:B------:R-:W-:Y:S03]  /*1690*/  IGMMA.64x64x32.S8.S8 R24, gdesc[UR4], R24, gsb0 ;  /* 0x01e00000041879f1 */ /* 0x000fe60008041018 */
[----:B------:R-:W-:Y:S02]  /*16a0*/  WARPGROUP.DEPBAR.LE gsb0, 0x0 ;  /* 0x00008000000079c5 */ /* 0x000fe40000010000 */
[----:B------:R-:W-:Y:S05]  /*16b0*/  @!P1 BRA `(.L_x_22) ;  /* 0x0000000000e49947 */ /* 0x000fea0003800000 */
[----:B------:R-:W-:Y:S02]  /*16c0*/  UIADD3 UR4, UR39, 0x1, URZ ;  /* 0x0000000127047890 */ /* 0x000fe4000fffe03f */
[----:B------:R-:W-:Y:S02]  /*16d0*/  IMAD.U32 R3, RZ, RZ, UR39 ;  /* 0x00000027ff037e24 */ /* 0x000fe4000f8e00ff */
[----:B------:R-:W-:-:S04]  /*16e0*/  UISETP.NE.AND UP0, UPT, UR4, 0x4, UPT ;  /* 0x000000040400788c */ /* 0x000fc8000bf05270 */
[----:B------:R-:W-:Y:S02]  /*16f0*/  USEL UR5, URZ, 0x1, UP0 ;  /* 0x000000013f057887 */ /* 0x000fe40008000000 */
[----:B------:R-:W-:Y:S02]  /*1700*/  USEL UR8, UR4, URZ, UP0 ;  /* 0x0000003f04087287 */ /* 0x000fe40008000000 */
[----:B------:R-:W-:-:S06]  /*1710*/  ULOP3.LUT UR5, UR38, UR5, URZ, 0x3c, !UPT ;  /* 0x0000000526057292 */ /* 0x000fcc000f8e3c3f */
[----:B------:R-:W-:-:S07]  /*1720*/  IMAD.U32 R7, RZ, RZ, UR5 ;  /* 0x00000005ff077e24 */ /* 0x000fce000f8e00ff */
.L_x_29:
[----:B------:R-:W-:Y:S05]  /*1730*/  @!P0 BRA `(.L_x_23) ;  /* 0x0000000000048947 */ /* 0x000fea0003800000 */
[----:B------:R-:W-:Y:S01]  /*1740*/  BPT.TRAP 0x1 ;  /* 0x000000040000795c */ /* 0x000fe20000300000 */
.L_x_23:
[----:B------:R-:W2:Y:S01]  /*1750*/  S2UR UR5, SR_CgaCtaId ;  /* 0x00000000000579c3 */ /* 0x000ea20000008800 */
[----:B------:R-:W-:Y:S01]  /*1760*/  UMOV UR4, 0x400 ;  /* 0x0000040000047882 */ /* 0x000fe20000000000 */
[----:B01----:R-:W-:Y:S01]  /*1770*/  IMAD.U32 R5, RZ, RZ, UR8 ;  /* 0x00000008ff057e24 */ /* 0x003fe2000f8e00ff */
[----:B------:R-:W-:Y:S01]  /*1780*/  SHF.L.U32 R4, R7, 0x1f, RZ ;  /* 0x0000001f07047819 */ /* 0x000fe200000006ff */
[----:B--2---:R-:W-:-:S06]  /*1790*/  ULEA UR4, UR5, UR4, 0x18 ;  /* 0x0000000405047291 */ /* 0x004fcc000f8ec03f */
[----:B------:R-:W-:-:S04]  /*17a0*/  IMAD.U32 R6, RZ, RZ, UR4 ;  /* 0x00000004ff067e24 */ /* 0x000fc8000f8e00ff */
[----:B------:R-:W-:-:S04]  /*17b0*/  IMAD R5, R5, 0x8, R6 ;  /* 0x0000000805057824 */ /* 0x000fc800078e0206 */
[----:B------:R0:W1:Y:S01]  /*17c0*/  SYNCS.PHASECHK.TRANS64.TRYWAIT P1, [R5+URZ], R4 ;  /* 0x00000004050075a7 */ /* 0x000062000802017f */
[----:B------:R-:W-:Y:S05]  /*17d0*/  @!P0 BRA `(.L_x_24) ;  /* 0x0000000000048947 */ /* 0x000fea0003800000 */
[----:B------:R-:W-:Y:S01]  /*17e0*/  BPT.TRAP 0x1 ;  /* 0x000000040000795c */ /* 0x000fe20000300000 */
.L_x_24:
[----:B-1----:R-:W-:Y:S05]  /*17f0*/  @P1 BRA `(.L_x_25) ;  /* 0x0000000000081947 */ /* 0x002fea0003800000 */
[----:B------:R-:W1:Y:S02]  /*1800*/  SYNCS.PHASECHK.TRANS64.TRYWAIT P1, [R5+URZ], R4 ;  /* 0x00000004050075a7 */ /* 0x000e64000802017f */
[----:B-1----:R-:W-:Y:S05]  /*1810*/  @!P1 BRA `(.L_x_26) ;  /* 0x0000003c00fc9947 */ /* 0x002fea0003800000 */
.L_x_25:
[----:B------:R-:W-:Y:S01]  /*1820*/  ULEA UR4, UR8, UR41, 0x9 ;  /* 0x0000002908047291 */ /* 0x000fe2000f8e483f */
[----:B------:R-:W-:Y:S01]  /*1830*/  WARPGROUP.ARRIVE ;  /* 0x00000000000079c5 */ /* 0x000fe20000000000 */
[----:B------:R-:W-:Y:S01]  /*1840*/  ULEA UR6, UR8, UR9, 0x8 ;  /* 0x0000000908067291 */ /* 0x000fe2000f8e403f */
[----:B------:R-:W-:Y:S01]  /*1850*/  UMOV UR5, 0x80000020 ;  /* 0x8000002000057882 */ /* 0x000fe20000000000 */
[----:B------:R-:W-:-:S07]  /*1860*/  UMOV UR7, 0x80000020 ;  /* 0x8000002000077882 */ /* 0x000fce0000000000 */
[----:B------:R-:W-:Y:S01]  /*1870*/  IGMMA.64x64x32.S8.S8 R24, gdesc[UR4], R24, gsb0 ;  /* 0x01e00000041879f1 */ /* 0x000fe20008041018 */
        /* <DEDUP_REMOVED lines=9> */
[----:B------:R-:W-:Y:S01]  /*1910*/  BPT.TRAP 0x1 ;  /* 0x000000040000795c */ /* 0x000fe20000300000 */
.L_x_27:
[----:B------:R-:W-:-:S13]  /*1920*/  ISETP.NE.AND P1, PT, R23, RZ, PT ;  /* 0x000000ff1700720c */ /* 0x000fda0003f25270 */
[----:B01----:R-:W-:-:S04]  /*1930*/  @P1 IMAD R4, R3, 0x8, R6 ;  /* 0x0000000803041824 */ /* 0x003fc800078e0206 */
[----:B------:R-:W-:-:S05]  /*1940*/  @P1 VIADD R5, R4, 0x20 ;  /* 0x0000002004051836 */ /* 0x000fca0000000000 */
[----:B------:R-:W-:-:S04]  /*1950*/  @P1 PRMT R5, R22, 0x654, R5 ;  /* 0x0000065416051816 */ /* 0x000fc80000000005 */
[----:B------:R0:W-:Y:S01]  /*1960*/  @P1 SYNCS.ARRIVE.TRANS64.RED.A1T0 RZ, [R5+URZ], RZ ;  /* 0x000000ff05ff19a7 */ /* 0x0001e2000810043f */
[----:B------:R-:W-:-:S13]  /*1970*/  ISETP.GT.U32.AND P1, PT, R19, 0x1, PT ;  /* 0x000000011300780c */ /* 0x000fda0003f24070 */
[----:B0-----:R-:W-:Y:S05]  /*1980*/  @P1 BRA `(.L_x_28) ;  /* 0x0000000000041947 */ /* 0x001fea0003800000 */
[----:B------:R-:W-:Y:S01]  /*1990*/  BPT.TRAP 0x1 ;  /* 0x000000040000795c */ /* 0x000fe20000300000 */
.L_x_28:
[----:B------:R-:W-:Y:S01]  /*19a0*/  UIADD3 UR8, UR8, 0x1, URZ ;  /* 0x0000000108087890 */ /* 0x000fe2000fffe03f */
[C---:B------:R-:W-:Y:S01]  /*19b0*/  ISETP.GT.AND P2, PT, R0.reuse, 0x1, PT ;  /* 0x000000010000780c */ /* 0x040fe20003f44270 */
[----:B------:R-:W-:Y:S02]  /*19c0*/  VIADD R3, R3, 0x1 ;  /* 0x0000000103037836 */ /* 0x000fe40000000000 */
[----:B------:R-:W-:Y:S01]  /*19d0*/  UISETP.NE.AND UP0, UPT, UR8, 0x4, UPT ;  /* 0x000000040800788c */ /* 0x000fe2000bf05270 */
[----:B------:R-:W-:Y:S02]  /*19e0*/  VIADD R0, R0, 0xffffffff ;  /* 0xffffffff00007836 */ /* 0x000fe40000000000 */
[C---:B------:R-:W-:Y:S01]  /*19f0*/  ISETP.NE.AND P1, PT, R3.reuse, 0x4, PT ;  /* 0x000000040300780c */ /* 0x040fe20003f25270 */
[----:B------:R-:W-:Y:S02]  /*1a00*/  USEL UR4, URZ, 0x1, UP0 ;  /* 0x000000013f047887 */ /* 0x000fe40008000000 */
[----:B------:R-:W-:Y:S01]  /*1a10*/  USEL UR8, UR8, URZ, UP0 ;  /* 0x0000003f08087287 */ /* 0x000fe20008000000 */
[----:B------:R-:W-:-:S03]  /*1a20*/  SEL R3, R3, RZ, P1 ;  /* 0x000000ff03037207 */ /* 0x000fc60000800000 */
[----:B------:R-:W-:Y:S01]  /*1a30*/  LOP3.LUT R7, R7, UR4, RZ, 0x3c, !PT ;  /* 0x0000000407077c12 */ /* 0x000fe2000f8e3cff */
[----:B------:R-:W-:Y:S07]  /*1a40*/  @P2 BRA `(.L_x_29) ;  /* 0xfffffffc00382947 */ /* 0x000fee000383ffff */
.L_x_22:
[----:B------:R-:W2:Y:S02]  /*1a50*/  LDC R0, c[0x0][0x28c] ;  /* 0x0000a300ff007b82 */ /* 0x000ea40000000800 */
[----:B--2---:R-:W-:-:S13]  /*1a60*/  ISETP.GE.AND P1, PT, R0, 0x1, PT ;  /* 0x000000010000780c */ /* 0x004fda0003f26270 */
[----:B------:R-:W-:Y:S05]  /*1a70*/  @!P1 BRA `(.L_x_30) ;  /* 0x0000000000409947 */ /* 0x000fea0003800000 */
[----:B------:R-:W-:Y:S05]  /*1a80*/  @!P0 BRA `(.L_x_31) ;  /* 0x0000000000048947 */ /* 0x000fea0003800000 */
[----:B------:R-:W-:Y:S01]  /*1a90*/  BPT.TRAP 0x1 ;  /* 0x000000040000795c */ /* 0x000fe20000300000 */
.L_x_31:
[----:B------:R-:W-:Y:S01]  /*1aa0*/  ISETP.NE.AND P0, PT, R23, RZ, PT ;  /* 0x000000ff1700720c */ /* 0x000fe20003f05270 */
[----:B------:R-:W-:-:S12]  /*1ab0*/  UISETP.LT.AND UP1, UPT, UR40, 0x1, UPT ;  /* 0x000000012800788c */ /* 0x000fd8000bf21270 */
[----:B------:R-:W-:-:S05]  /*1ac0*/  VOTEU.ANY UP0, P0 ;  /* 0x00000000003f7886 */ /* 0x000fca0000000100 */
[----:B------:R-:W-:-:S04]  /*1ad0*/  @UP0 USEL UR4, UR40, 0x1, UP1 ;  /* 0x0000000128040887 */ /* 0x000fc80008800000 */
[----:B------:R-:W-:-:S06]  /*1ae0*/  @UP0 UIADD3 UR4, UR39, UR40, -UR4 ;  /* 0x0000002827040290 */ /* 0x000fcc000fffe804 */
[----:B------:R-:W-:-:S04]  /*1af0*/  IMAD.U32 R0, RZ, RZ, UR4 ;  /* 0x00000004ff007e24 */ /* 0x000fc8000f8e00ff */
[----:B------:R-:W-:-:S05]  /*1b00*/  @P0 IMAD.SHL.U32 R0, R0, 0x8, RZ ;  /* 0x0000000800000824 */ /* 0x000fca00078e00ff */
[----:B------:R-:W-:-:S04]  /*1b10*/  @P0 LOP3.LUT R0, R0, 0x18, RZ, 0xc0, !PT ;  /* 0x0000001800000812 */ /* 0x000fc800078ec0ff */
[----:B------:R-:W-:-:S04]  /*1b20*/  @P0 IADD3 R3, R6, 0x20, R0 ;  /* 0x0000002006030810 */ /* 0x000fc80007ffe000 */
[----:B------:R-:W-:-:S04]  /*1b30*/  @P0 PRMT R3, R22, 0x654, R3 ;  /* 0x0000065416030816 */ /* 0x000fc80000000003 */
[----:B------:R2:W-:Y:S01]  /*1b40*/  @P0 SYNCS.ARRIVE.TRANS64.RED.A1T0 RZ, [R3+URZ], RZ ;  /* 0x000000ff03ff09a7 */ /* 0x0005e2000810043f */
[----:B------:R-:W-:-:S13]  /*1b50*/  ISETP.GT.U32.AND P0, PT, R19, 0x1, PT ;  /* 0x000000011300780c */ /* 0x000fda0003f04070 */
[----:B--2---:R-:W-:Y:S05]  /*1b60*/  @P0 BRA `(.L_x_30) ;  /* 0x0000000000040947 */ /* 0x004fea0003800000 */
[----:B------:R-:W-:Y:S01]  /*1b70*/  BPT.TRAP 0x1 ;  /* 0x000000040000795c */ /* 0x000fe20000300000 */
.L_x_30:
[----:B------:R-:W2:Y:S01]  /*1b80*/  LDC R8, c[0x0][0x288] ;  /* 0x0000a200ff087b82 */ /* 0x000ea20000000800 */
[--C-:B------:R-:W-:Y:S01]  /*1b90*/  SHF.R.U32.HI R0, RZ, 0x2, R18.reuse ;  /* 0x00000002ff007819 */ /* 0x100fe20000011612 */
[----:B------:R-:W-:Y:S01]  /*1ba0*/  UIADD3 UR39, UR40, UR39, URZ ;  /* 0x0000002728277290 */ /* 0x000fe2000fffe03f */
[----:B01----:R-:W-:Y:S01]  /*1bb0*/  SHF.R.U32.HI R5, RZ, 0x7, R18 ;  /* 0x00000007ff057819 */ /* 0x003fe20000011612 */
[----:B------:R-:W-:Y:S01]  /*1bc0*/  IMAD.SHL.U32 R7, R60, 0x40, RZ ;  /* 0x000000403c077824 */ /* 0x000fe200078e00ff */
[----:B------:R-:W-:Y:S01]  /*1bd0*/  LOP3.LUT R3, R0, 0x7, RZ, 0xc0, !PT ;  /* 0x0000000700037812 */ /* 0x000fe200078ec0ff */
[----:B------:R-:W-:Y:S01]  /*1be0*/  USHF.R.U32.HI UR4, URZ, 0x2, UR39 ;  /* 0x000000023f047899 */ /* 0x000fe20008011627 */
[----:B------:R-:W-:Y:S01]  /*1bf0*/  LOP3.LUT R4, R18, 0x60, RZ, 0xc0, !PT ;  /* 0x0000006012047812 */ /* 0x000fe200078ec0ff */
[----:B------:R-:W-:Y:S01]  /*1c00*/  IMAD.SHL.U32 R13, R59, 0x80, RZ ;  /* 0x000000803b0d7824 */ /* 0x000fe200078e00ff */
[----:B------:R-:W-:Y:S01]  /*1c10*/  LOP3.LUT R0, R5, 0x1, RZ, 0xc0, !PT ;  /* 0x0000000105007812 */ /* 0x000fe200078ec0ff */
[----:B------:R-:W-:Y:S01]  /*1c20*/  ULOP3.LUT UR4, UR4, 0x1, URZ, 0xc0, !UPT ;  /* 0x0000000104047892 */ /* 0x000fe2000f8ec03f */
[----:B------:R-:W-:Y:S01]  /*1c30*/  SHF.R.U32.HI R6, RZ, 0x1, R4 ;  /* 0x00000001ff067819 */ /* 0x000fe20000011604 */
[----:B------:R-:W-:Y:S01]  /*1c40*/  ULDC UR8, c[0x0][0x284] ;  /* 0x0000a10000087ab9 */ /* 0x000fe20000000800 */
[----:B------:R-:W-:Y:S01]  /*1c50*/  UISETP.GT.U32.AND UP1, UPT, UR39, 0x3, UPT ;  /* 0x000000032700788c */ /* 0x000fe2000bf24070 */
[----:B------:R-:W-:Y:S01]  /*1c60*/  IMAD.SHL.U32 R4, R0, 0x40, RZ ;  /* 0x0000004000047824 */ /* 0x000fe200078e00ff */
[----:B------:R-:W-:Y:S01]  /*1c70*/  IADD3 R5, RZ, -R6, -R3 ;  /* 0x80000006ff057210 */ /* 0x000fe20007ffe803 */
[----:B------:R-:W-:Y:S01]  /*1c80*/  UISETP.NE.U32.AND UP0, UPT, UR4, 0x1, UPT ;  /* 0x000000010400788c */ /* 0x000fe2000bf05070 */
[----:B------:R-:W-:Y:S01]  /*1c90*/  SHF.R.S32.HI R14, RZ, 0x1f, R61 ;  /* 0x0000001fff0e7819 */ /* 0x000fe2000001143d */
[----:B------:R-:W-:Y:S01]  /*1ca0*/  ULDC.64 UR6, c[0x0][0x5d0] ;  /* 0x0001740000067ab9 */ /* 0x000fe20000000a00 */
[----:B------:R-:W-:Y:S01]  /*1cb0*/  LOP3.LUT R3, R4, 0x40, R3, 0xe2, !PT ;  /* 0x0000004004037812 */ /* 0x000fe200078ee203 */
[----:B------:R-:W-:Y:S01]  /*1cc0*/  UISETP.LT.U32.AND UP1, UPT, UR40, 0x4, UP1 ;  /* 0x000000042800788c */ /* 0x000fe20008f21070 */
[----:B------:R-:W-:Y:S01]  /*1cd0*/  LOP3.LUT R4, R18, 0x3, RZ, 0xc0, !PT ;  /* 0x0000000312047812 */ /* 0x000fe200078ec0ff */
[----:B------:R-:W-:Y:S01]  /*1ce0*/  UISETP.GT.U32.AND UP0, UPT, UR40, 0x3, !UP0 ;  /* 0x000000032800788c */ /* 0x000fe2000c704070 */
[----:B------:R-:W-:Y:S01]  /*1cf0*/  IMAD R0, R0, -0x40, R5 ;  /* 0xffffffc000007824 */ /* 0x000fe200078e0205 */
[----:B--2---:R-:W-:Y:S01]  /*1d00*/  ISETP.GE.AND P0, PT, R7, R8, PT ;  /* 0x000000080700720c */ /* 0x004fe20003f06270 */
[----:B------:R-:W-:Y:S01]  /*1d10*/  USEL UR5, URZ, 0x1, !UP1 ;  /* 0x000000013f057887 */ /* 0x000fe2000c800000 */
[----:B------:R-:W-:Y:S01]  /*1d20*/  IMAD R12, R4, -0x2, R8 ;  /* 0xfffffffe040c7824 */ /* 0x000fe200078e0208 */
[----:B------:R-:W-:Y:S01]  /*1d30*/  USEL UR4, URZ, 0x1, !UP0 ;  /* 0x000000013f047887 */ /* 0x000fe2000c000000 */
[----:B------:R-:W-:Y:S01]  /*1d40*/  IMAD.SHL.U32 R8, R18, 0x2, RZ ;  /* 0x0000000212087824 */ /* 0x000fe200078e00ff */
[----:B------:R-:W-:Y:S01]  /*1d50*/  ISETP.GE.OR P0, PT, R13, UR8, P0 ;  /* 0x000000080d007c0c */ /* 0x000fe20008706670 */
[----:B------:R-:W-:Y:S01]  /*1d60*/  IMAD R4, R14, UR6, RZ ;  /* 0x000000060e047c24 */ /* 0x000fe2000f8e02ff */
[----:B------:R-:W-:Y:S01]  /*1d70*/  ULOP3.LUT UR39, UR39, 0x3, URZ, 0xc0, !UPT ;  /* 0x0000000327277892 */ /* 0x000fe2000f8ec03f */
[----:B------:R-:W-:Y:S01]  /*1d80*/  IMAD.WIDE R10, R59, 0x80, RZ ;  /* 0x000000803b0a7825 */ /* 0x000fe200078e02ff */
[----:B------:R-:W-:Y:S01]  /*1d90*/  LOP3.LUT R8, R7, 0x6, R8, 0xf8, !PT ;  /* 0x0000000607087812 */ /* 0x000fe200078ef808 */
[----:B------:R-:W-:Y:S01]  /*1da0*/  ULOP3.LUT UR38, UR4, UR38, UR5, 0x96, !UPT ;  /* 0x0000002604267292 */ /* 0x000fe2000f8e9605 */
[----:B------:R-:W-:Y:S01]  /*1db0*/  IADD3 R20, -R13, UR8, R0 ;  /* 0x000000080d147c10 */ /* 0x000fe2000fffe100 */
[----:B------:R-:W-:Y:S01]  /*1dc0*/  IMAD R15, R61, UR7, R4 ;  /* 0x000000073d0f7c24 */ /* 0x000fe2000f8e0204 */
[----:B------:R-:W-:Y:S01]  /*1dd0*/  SHF.R.S32.HI R9, RZ, 0x1f, R8 ;  /* 0x0000001fff097819 */ /* 0x000fe20000011408 */
[----:B------:R-:W-:Y:S01]  /*1de0*/  IMAD.IADD R60, R12, 0x1, -R7 ;  /* 0x000000010c3c7824 */ /* 0x000fe200078e0a07 */
[----:B------:R-:W-:Y:S01]  /*1df0*/  LOP3.LUT R67, R10, R3, R6, 0xfe, !PT ;  /* 0x000000030a437212 */ /* 0x000fe200078efe06 */
[----:B------:R-:W-:-:S02]  /*1e00*/  IMAD.MOV.U32 R59, RZ, RZ, -0x1 ;  /* 0xffffffffff3b7424 */ /* 0x000fc400078e00ff */
[----:B------:R-:W-:-:S04]  /*1e10*/  IMAD.WIDE.U32 R4, R61, UR6, R8 ;  /* 0x000000063d047c25 */ /* 0x000fc8000f8e0008 */
[----:B------:R-:W-:Y:S01]  /*1e20*/  IMAD.IADD R5, R5, 0x1, R15 ;  /* 0x0000000105057824 */ /* 0x000fe200078e020f */
[----:B------:R-:W-:Y:S06]  /*1e30*/  @P0 BRA `(.L_x_32) ;  /* 0x0000001c00100947 */ /* 0x000fec0003800000 */
[----:B------:R-:W0:Y:S01]  /*1e40*/  LDC.64 R12, c[0x0][0x5c8] ;  /* 0x00017200ff0c7b82 */ /* 0x000e220000000a00 */
[----:B------:R-:W-:Y:S01]  /*1e50*/  ULDC.64 UR4, c[0x0][0x5c0] ;  /* 0x0001700000047ab9 */ /* 0x000fe20000000a00 */
[----:B------:R-:W-:Y:S01]  /*1e60*/  BSSY B0, `(.L_x_32) ;  /* 0x00001c1000007945 */ /* 0x000fe20003800000 */
[-C--:B0-----:R-:W-:Y:S02]  /*1e70*/  IMAD R0, R11, R12.reuse, RZ ;  /* 0x0000000c0b007224 */ /* 0x081fe400078e02ff */
[----:B------:R-:W-:-:S04]  /*1e80*/  IMAD.WIDE.U32 R4, R67, R12, R4 ;  /* 0x0000000c43047225 */ /* 0x000fc800078e0004 */
[----:B------:R-:W-:Y:S01]  /*1e90*/  IMAD R3, R67, R13, R0 ;  /* 0x0000000d43037224 */ /* 0x000fe200078e0200 */
[----:B------:R-:W-:-:S03]  /*1ea0*/  IADD3 R6, P0, R4, UR4, RZ ;  /* 0x0000000404067c10 */ /* 0x000fc6000ff1e0ff */
[----:B------:R-:W-:Y:S01]  /*1eb0*/  IMAD.IADD R3, R5, 0x1, R3 ;  /* 0x0000000105037824 */ /* 0x000fe200078e0203 */
[----:B------:R-:W-:-:S04]  /*1ec0*/  LEA R4, P1, R12, R6, 0x3 ;  /* 0x000000060c047211 */ /* 0x000fc800078218ff */
[----:B------:R-:W-:Y:S02]  /*1ed0*/  IADD3.X R7, R3, UR5, RZ, P0, !PT ;  /* 0x0000000503077c10 */ /* 0x000fe400087fe4ff */
[----:B-----5:R-:W-:Y:S02]  /*1ee0*/  ISETP.NE.AND P0, PT, R57, RZ, PT ;  /* 0x000000ff3900720c */ /* 0x020fe40003f05270 */
[----:B------:R-:W-:-:S11]  /*1ef0*/  LEA.HI.X R5, R12, R7, R13, 0x3, P1 ;  /* 0x000000070c057211 */ /* 0x000fd600008f1c0d */
[----:B------:R-:W-:Y:S05]  /*1f00*/  @!P0 BRA `(.L_x_33) ;  /* 0x0000001400188947 */ /* 0x000fea0003800000 */
[----:B------:R-:W0:Y:S01]  /*1f10*/  LDC.64 R62, c[0x0][0x5b0] ;  /* 0x00016c00ff3e7b82 */ /* 0x000e220000000a00 */
[----:B------:R-:W-:Y:S01]  /*1f20*/  ULDC.64 UR4, c[0x0][0x5b8] ;  /* 0x00016e0000047ab9 */ /* 0x000fe20000000a00 */
[----:B------:R-:W-:Y:S01]  /*1f30*/  ISETP.GE.AND P3, PT, R60, 0x1, PT ;  /* 0x000000013c00780c */ /* 0x000fe20003f66270 */
[----:B------:R-:W-:Y:S01]  /*1f40*/  IMAD R0, R14, UR4, RZ ;  /* 0x000000040e007c24 */ /* 0x000fe2000f8e02ff */
[----:B------:R-:W-:Y:S01]  /*1f50*/  BSSY B1, `(.L_x_34) ;  /* 0x000000e000017945 */ /* 0x000fe20003800000 */
[C---:B------:R-:W-:Y:S01]  /*1f60*/  IMAD.WIDE.U32 R14, R61.reuse, UR4, R8 ;  /* 0x000000043d0e7c25 */ /* 0x040fe2000f8e0008 */
[----:B------:R-:W-:Y:S02]  /*1f70*/  ISETP.LT.OR P1, PT, R20, 0x1, !P3 ;  /* 0x000000011400780c */ /* 0x000fe40005f21670 */
[----:B------:R-:W1:Y:S01]  /*1f80*/  LDC.64 R64, c[0x0][0x5a8] ;  /* 0x00016a00ff407b82 */ /* 0x000e620000000a00 */
[----:B------:R-:W-:Y:S02]  /*1f90*/  IMAD R13, R61, UR5, R0 ;  /* 0x000000053d0d7c24 */ /* 0x000fe4000f8e0200 */
[----:B------:R-:W-:-:S02]  /*1fa0*/  IMAD.MOV.U32 R12, RZ, RZ, R14 ;  /* 0x000000ffff0c7224 */ /* 0x000fc400078e000e */
[----:B------:R-:W-:Y:S02]  /*1fb0*/  IMAD.IADD R13, R15, 0x1, R13 ;  /* 0x000000010f0d7824 */ /* 0x000fe400078e020d */
[-C--:B0-----:R-:W-:Y:S02]  /*1fc0*/  IMAD R10, R11, R62.reuse, RZ ;  /* 0x0000003e0b0a7224 */ /* 0x081fe400078e02ff */
[----:B------:R-:W-:-:S04]  /*1fd0*/  IMAD.WIDE.U32 R8, R67, R62, R12 ;  /* 0x0000003e43087225 */ /* 0x000fc800078e000c */
[----:B------:R-:W-:Y:S01]  /*1fe0*/  IMAD R21, R67, R63, R10 ;  /* 0x0000003f43157224 */ /* 0x000fe200078e020a */
[----:B-1----:R-:W-:-:S04]  /*1ff0*/  IADD3 R8, P0, R8, R64, RZ ;  /* 0x0000004008087210 */ /* 0x002fc80007f1e0ff */
[----:B------:R-:W-:Y:S01]  /*2000*/  IADD3.X R9, R65, R9, R21, P0, !PT ;  /* 0x0000000941097210 */ /* 0x000fe200007fe415 */
[----:B------:R-:W-:Y:S08]  /*2010*/  @P1 BRA `(.L_x_35) ;  /* 0x0000000000041947 */ /* 0x000ff00003800000 */
[----:B------:R0:W5:Y:S02]  /*2020*/  LDG.E.U8 R58, desc[UR36][R8.64] ;  /* 0x00000024083a7981 */ /* 0x000164000c1e1100 */
.L_x_35:
[----:B------:R-:W-:Y:S05]  /*2030*/  BSYNC B1 ;  /* 0x0000000000017941 */ /* 0x000fea0003800000 */
.L_x_34:
[----:B-----5:R-:W-:Y:S01]  /*2040*/  LOP3.LUT R0, R58, 0xffff, RZ, 0xc0, !PT ;  /* 0x0000ffff3a007812 */ /* 0x020fe200078ec0ff */
[----:B------:R-:W-:Y:S01]  /*2050*/  IMAD.SHL.U32 R10, R62, 0x8, RZ ;  /* 0x000000083e0a7824 */ /* 0x000fe200078e00ff */
[----:B------:R-:W-:Y:S01]  /*2060*/  ISETP.GE.AND P2, PT, R60, 0x2, PT ;  /* 0x000000023c00780c */ /* 0x000fe20003f46270 */
[----:B------:R-:W-:Y:S01]  /*2070*/  BSSY B1, `(.L_x_36) ;  /* 0x000000e000017945 */ /* 0x000fe20003800000 */
[----:B------:R-:W-:Y:S02]  /*2080*/  PRMT R0, R0, 0x8880, RZ ;  /* 0x0000888000007816 */ /* 0x000fe400000000ff */
[----:B------:R-:W-:Y:S02]  /*2090*/  ISETP.LT.OR P0, PT, R20, 0x1, !P2 ;  /* 0x000000011400780c */ /* 0x000fe40005701670 */
[----:B------:R-:W-:Y:S01]  /*20a0*/  SHF.L.U64.HI R11, R62, 0x3, R63 ;  /* 0x000000033e0b7819 */ /* 0x000fe2000001023f */
[----:B------:R-:W-:-:S04]  /*20b0*/  IMAD R3, R0, R57, RZ ;  /* 0x0000003900037224 */ /* 0x000fc800078e02ff */
[----:B------:R-:W-:Y:S02]  /*20c0*/  @!P1 IMAD R15, R24, R56, R3 ;  /* 0x00000038180f9224 */ /* 0x000fe400078e0203 */
[----:B------:R-:W-:-:S03]  /*20d0*/  IMAD.WIDE.U32 R10, R67, R62, R10 ;  /* 0x0000003e430a7225 */ /* 0x000fc600078e000a */
[----:B------:R1:W-:Y:S01]  /*20e0*/  @!P1 STG.E.U8 desc[UR36][R6.64], R15 ;  /* 0x0000000f06009986 */ /* 0x0003e2000c101124 */
[----:B------:R-:W-:Y:S01]  /*20f0*/  IADD3 R10, P4, P5, R14, R64, R10 ;  /* 0x000000400e0a7210 */ /* 0x000fe20007d9e00a */
[----:B------:R-:W-:Y:S01]  /*2100*/  IMAD.IADD R14, R21, 0x1, R11 ;  /* 0x00000001150e7824 */ /* 0x000fe200078e020b */
[----:B------:R-:W-:Y:S11]  /*2110*/  @P0 BRA `(.L_x_37) ;  /* 0x00000000000c0947 */ /* 0x000ff60003800000 */
[----:B------:R-:W2:Y:S02]  /*2120*/  LDG.E.U8 R58, desc[UR36][R8.64+0x1] ;  /* 0x00000124083a7981 */ /* 0x000ea4000c1e1100 */
[----:B--2---:R-:W-:-:S05]  /*2130*/  PRMT R0, R58, 0x8880, RZ ;  /* 0x000088803a007816 */ /* 0x004fca00000000ff */
[----:B------:R-:W-:-:S07]  /*2140*/  IMAD R3, R0, R57, RZ ;  /* 0x0000003900037224 */ /* 0x000fce00078e02ff */
.L_x_37:
[----:B------:R-:W-:Y:S05]  /*2150*/  BSYNC B1 ;  /* 0x0000000000017941 */ /* 0x000fea0003800000 */
.L_x_36:
[----:B------:R-:W-:Y:S01]  /*2160*/  ISETP.LT.OR P3, PT, R20, 0x9, !P3 ;  /* 0x000000091400780c */ /* 0x000fe20005f61670 */
[----:B------:R-:W-:Y:S01]  /*2170*/  @!P0 IMAD R25, R25, R56, R3 ;  /* 0x0000003819198224 */ /* 0x000fe200078e0203 */
[C---:B------:R-:W-:Y:S01]  /*2180*/  ISETP.GE.AND P1, PT, R60.reuse, 0x9, PT ;  /* 0x000000093c00780c */ /* 0x040fe20003f26270 */
[----:B------:R-:W-:Y:S01]  /*2190*/  BSSY B1, `(.L_x_38) ;  /* 0x000000b000017945 */ /* 0x000fe20003800000 */
[----:B------:R-:W-:Y:S02]  /*21a0*/  IADD3.X R11, R13, R65, R14, P4, P5 ;  /* 0x000000410d0b7210 */ /* 0x000fe400027ea40e */
[----:B------:R2:W-:Y:S01]  /*21b0*/  @!P0 STG.E.U8 desc[UR36][R6.64+0x1], R25 ;  /* 0x0000011906008986 */ /* 0x0005e2000c101124 */
[----:B------:R-:W-:Y:S02]  /*21c0*/  ISETP.GE.AND P0, PT, R60, 0xa, PT ;  /* 0x0000000a3c00780c */ /* 0x000fe40003f06270 */
[C---:B------:R-:W-:Y:S02]  /*21d0*/  ISETP.LT.OR P2, PT, R20.reuse, 0x9, !P2 ;  /* 0x000000091400780c */ /* 0x040fe40005741670 */
[----:B------:R-:W-:-:S02]  /*21e0*/  ISETP.LT.OR P5, PT, R20, 0x1, !P1 ;  /* 0x000000011400780c */ /* 0x000fc40004fa1670 */
[----:B------:R-:W-:Y:S01]  /*21f0*/  ISETP.LT.OR P4, PT, R20, 0x1, !P0 ;  /* 0x000000011400780c */ /* 0x000fe20004781670 */
[----:B------:R-:W-:-:S12]  /*2200*/  @P3 BRA `(.L_x_39) ;  /* 0x00000000000c3947 */ /* 0x000fd80003800000 */
[----:B------:R-:W3:Y:S02]  /*2210*/  LDG.E.U8 R58, desc[UR36][R10.64] ;  /* 0x000000240a3a7981 */ /* 0x000ee4000c1e1100 */
[----:B---3--:R-:W-:-:S05]  /*2220*/  PRMT R0, R58, 0x8880, RZ ;  /* 0x000088803a007816 */ /* 0x008fca00000000ff */
[----:B------:R-:W-:-:S07]  /*2230*/  IMAD R3, R0, R57, RZ ;  /* 0x0000003900037224 */ /* 0x000fce00078e02ff */
.L_x_39:
[----:B------:R-:W-:Y:S05]  /*2240*/  BSYNC B1 ;  /* 0x0000000000017941 */ /* 0x000fea0003800000 */
.L_x_38:
[----:B------:R-:W-:Y:S01]  /*2250*/  @!P3 IMAD R13, R26, R56, R3 ;  /* 0x000000381a0db224 */ /* 0x000fe200078e0203 */
[----:B------:R-:W-:Y:S04]  /*2260*/  BSSY B1, `(.L_x_40) ;  /* 0x0000006000017945 */ /* 0x000fe80003800000 */
[----:B------:R3:W-:Y:S01]  /*2270*/  @!P3 STG.E.U8 desc[UR36][R4.64], R13 ;  /* 0x0000000d0400b986 */ /* 0x0007e2000c101124 */
[----:B------:R-:W-:Y:S05]  /*2280*/  @P2 BRA `(.L_x_41) ;  /* 0x00000000000c2947 */ /* 0x000fea0003800000 */
[----:B------:R-:W4:Y:S02]  /*2290*/  LDG.E.U8 R58, desc[UR36][R10.64+0x1] ;  /* 0x000001240a3a7981 */ /* 0x000f24000c1e1100 */
[----:B----4-:R-:W-:-:S05]  /*22a0*/  PRMT R0, R58, 0x8880, RZ ;  /* 0x000088803a007816 */ /* 0x010fca00000000ff */
[----:B------:R-:W-:-:S07]  /*22b0*/  IMAD R3, R0, R57, RZ ;  /* 0x0000003900037224 */ /* 0x000fce00078e02ff */
.L_x_41:
[----:B------:R-:W-:Y:S05]  /*22c0*/  BSYNC B1 ;  /* 0x0000000000017941 */ /* 0x000fea0003800000 */
.L_x_40:
[----:B------:R-:W-:Y:S01]  /*22d0*/  @!P2 IMAD R27, R27, R56, R3 ;  /* 0x000000381b1ba224 */ /* 0x000fe200078e0203 */
[----:B------:R-:W-:Y:S04]  /*22e0*/  BSSY B1, `(.L_x_42) ;  /* 0x0000006000017945 */ /* 0x000fe80003800000 */
[----:B------:R4:W-:Y:S01]  /*22f0*/  @!P2 STG.E.U8 desc[UR36][R4.64+0x1], R27 ;  /* 0x0000011b0400a986 */ /* 0x0009e2000c101124 */
[----:B------:R-:W-:Y:S05]  /*2300*/  @P5 BRA `(.L_x_43) ;  /* 0x00000000000c5947 */ /* 0x000fea0003800000 */
[----:B------:R-:W5:Y:S02]  /*2310*/  LDG.E.U8 R58, desc[UR36][R8.64+0x8] ;  /* 0x00000824083a7981 */ /* 0x000f64000c1e1100 */
[----:B-----5:R-:W-:-:S05]  /*2320*/  PRMT R0, R58, 0x8880, RZ ;  /* 0x000088803a007816 */ /* 0x020fca00000000ff */
[----:B------:R-:W-:-:S07]  /*2330*/  IMAD R3, R0, R57, RZ ;  /* 0x0000003900037224 */ /* 0x000fce00078e02ff */
.L_x_43:
[----:B------:R-:W-:Y:S05]  /*2340*/  BSYNC B1 ;  /* 0x0000000000017941 */ /* 0x000fea0003800000 */
.L_x_42:
[----:B---3--:R-:W-:Y:S01]  /*2350*/  @!P5 IMAD R13, R28, R56, R3 ;  /* 0x000000381c0dd224 */ /* 0x008fe200078e0203 */
[----:B------:R-:W-:Y:S04]  /*2360*/  BSSY B1, `(.L_x_44) ;  /* 0x0000006000017945 */ /* 0x000fe80003800000 */
[----:B------:R3:W-:Y:S01]  /*2370*/  @!P5 STG.E.U8 desc[UR36][R6.64+0x8], R13 ;  /* 0x0000080d0600d986 */ /* 0x0007e2000c101124 */
[----:B------:R-:W-:Y:S05]  /*2380*/  @P4 BRA `(.L_x_45) ;  /* 0x00000000000c4947 */ /* 0x000fea0003800000 */
[----:B------:R-:W5:Y:S02]  /*2390*/  LDG.E.U8 R58, desc[UR36][R8.64+0x9] ;  /* 0x00000924083a7981 */ /* 0x000f64000c1e1100 */
[----:B-----5:R-:W-:-:S05]  /*23a0*/  PRMT R0, R58, 0x8880, RZ ;  /* 0x000088803a007816 */ /* 0x020fca00000000ff */
[----:B------:R-:W-:-:S07]  /*23b0*/  IMAD R3, R0, R57, RZ ;  /* 0x0000003900037224 */ /* 0x000fce00078e02ff */
.L_x_45:
[----:B------:R-:W-:Y:S05]  /*23c0*/  BSYNC B1 ;  /* 0x0000000000017941 */ /* 0x000fea0003800000 */
.L_x_44:
[----:B------:R-:W-:Y:S01]  /*23d0*/  ISETP.LT.OR P1, PT, R20, 0x9, !P1 ;  /* 0x000000091400780c */ /* 0x000fe20004f21670 */
[----:B------:R-:W-:Y:S01]  /*23e0*/  @!P4 IMAD R29, R29, R56, R3 ;  /* 0x000000381d1dc224 */ /* 0x000fe200078e0203 */
[C---:B------:R-:W-:Y:S01]  /*23f0*/  ISETP.GE.AND P3, PT, R60.reuse, 0x11, PT ;  /* 0x000000113c00780c */ /* 0x040fe20003f66270 */
[----:B------:R-:W-:Y:S01]  /*2400*/  BSSY B1, `(.L_x_46) ;  /* 0x000000a000017945 */ /* 0x000fe20003800000 */
[----:B------:R-:W-:Y:S02]  /*2410*/  ISETP.GE.AND P2, PT, R60, 0x12, PT ;  /* 0x000000123c00780c */ /* 0x000fe40003f46270 */
[----:B------:R0:W-:Y:S01]  /*2420*/  @!P4 STG.E.U8 desc[UR36][R6.64+0x9], R29 ;  /* 0x0000091d0600c986 */ /* 0x0001e2000c101124 */
[C---:B------:R-:W-:Y:S02]  /*2430*/  ISETP.LT.OR P0, PT, R20.reuse, 0x9, !P0 ;  /* 0x000000091400780c */ /* 0x040fe40004701670 */
[C---:B------:R-:W-:Y:S02]  /*2440*/  ISETP.LT.OR P5, PT, R20.reuse, 0x1, !P3 ;  /* 0x000000011400780c */ /* 0x040fe40005fa1670 */
[----:B------:R-:W-:-:S02]  /*2450*/  ISETP.LT.OR P4, PT, R20, 0x1, !P2 ;  /* 0x000000011400780c */ /* 0x000fc40005781670 */
[----:B------:R-:W-:Y:S11]  /*2460*/  @P1 BRA `(.L_x_47) ;  /* 0x00000000000c1947 */ /* 0x000ff60003800000 */
[----:B------:R-:W5:Y:S02]  /*2470*/  LDG.E.U8 R58, desc[UR36][R10.64+0x8] ;  /* 0x000008240a3a7981 */ /* 0x000f64000c1e1100 */
[----:B-----5:R-:W-:-:S05]  /*2480*/  PRMT R0, R58, 0x8880, RZ ;  /* 0x000088803a007816 */ /* 0x020fca00000000ff */
[----:B------:R-:W-:-:S07]  /*2490*/  IMAD R3, R0, R57, RZ ;  /* 0x0000003900037224 */ /* 0x000fce00078e02ff */
.L_x_47:
[----:B------:R-:W-:Y:S05]  /*24a0*/  BSYNC B1 ;  /* 0x0000000000017941 */ /* 0x000fea0003800000 */
.L_x_46:
[----:B---3--:R-:W-:Y:S01]  /*24b0*/  @!P1 IMAD R13, R30, R56, R3 ;  /* 0x000000381e0d9224 */ /* 0x008fe200078e0203 */
[----:B------:R-:W-:Y:S04]  /*24c0*/  BSSY B1, `(.L_x_48) ;  /* 0x0000006000017945 */ /* 0x000fe80003800000 */
[----:B------:R3:W-:Y:S01]  /*24d0*/  @!P1 STG.E.U8 desc[UR36][R4.64+0x8], R13 ;  /* 0x0000080d04009986 */ /* 0x0007e2000c101124 */
[----:B------:R-:W-:Y:S05]  /*24e0*/  @P0 BRA `(.L_x_49) ;  /* 0x00000000000c0947 */ /* 0x000fea0003800000 */
[----:B------:R-:W5:Y:S02]  /*24f0*/  LDG.E.U8 R58, desc[UR36][R10.64+0x9] ;  /* 0x000009240a3a7981 */ /* 0x000f64000c1e1100 */
[----:B-----5:R-:W-:-:S05]  /*2500*/  PRMT R0, R58, 0x8880, RZ ;  /* 0x000088803a007816 */ /* 0x020fca00000000ff */
[----:B------:R-:W-:-:S07]  /*2510*/  IMAD R3, R0, R57, RZ ;  /* 0x0000003900037224 */ /* 0x000fce00078e02ff */
.L_x_49:
[----:B------:R-:W-:Y:S05]  /*2520*/  BSYNC B1 ;  /* 0x0000000000017941 */ /* 0x000fea0003800000 */
.L_x_48:
[----:B------:R-:W-:Y:S01]  /*2530*/  @!P0 IMAD R31, R31, R56, R3 ;  /* 0x000000381f1f8224 */ /* 0x000fe200078e0203 */
[----:B------:R-:W-:Y:S04]  /*2540*/  BSSY B1, `(.L_x_50) ;  /* 0x0000006000017945 */ /* 0x000fe80003800000 */
[----:B------:R0:W-:Y:S01]  /*2550*/  @!P0 STG.E.U8 desc[UR36][R4.64+0x9], R31 ;  /* 0x0000091f04008986 */ /* 0x0001e2000c101124 */
[----:B------:R-:W-:Y:S05]  /*2560*/  @P5 BRA `(.L_x_51) ;  /* 0x00000000000c5947 */ /* 0x000fea0003800000 */
[----:B------:R-:W5:Y:S02]  /*2570*/  LDG.E.U8 R58, desc[UR36][R8.64+0x10] ;  /* 0x00001024083a7981 */ /* 0x000f64000c1e1100 */
[----:B-----5:R-:W-:-:S05]  /*2580*/  PRMT R0, R58, 0x8880, RZ ;  /* 0x000088803a007816 */ /* 0x020fca00000000ff */
[----:B------:R-:W-:-:S07]  /*2590*/  IMAD R3, R0, R57, RZ ;  /* 0x0000003900037224 */ /* 0x000fce00078e02ff */
.L_x_51:
[----:B------:R-:W-:Y:S05]  /*25a0*/  BSYNC B1 ;  /* 0x0000000000017941 */ /* 0x000fea0003800000 */
.L_x_50:
[----:B---3--:R-:W-:Y:S01]  /*25b0*/  @!P5 IMAD R13, R32, R56, R3 ;  /* 0x00000038200dd224 */ /* 0x008fe200078e0203 */
[----:B------:R-:W-:Y:S04]  /*25c0*/  BSSY B1, `(.L_x_52) ;  /* 0x0000006000017945 */ /* 0x000fe80003800000 */
[----:B------:R3:W-:Y:S01]  /*25d0*/  @!P5 STG.E.U8 desc[UR36][R6.64+0x10], R13 ;  /* 0x0000100d0600d986 */ /* 0x0007e2000c101124 */
[----:B------:R-:W-:Y:S05]  /*25e0*/  @P4 BRA `(.L_x_53) ;  /* 0x00000000000c4947 */ /* 0x000fea0003800000 */
[----:B------:R-:W5:Y:S02]  /*25f0*/  LDG.E.U8 R58, desc[UR36][R8.64+0x11] ;  /* 0x00001124083a7981 */ /* 0x000f64000c1e1100 */
[----:B-----5:R-:W-:-:S05]  /*2600*/  PRMT R0, R58, 0x8880, RZ ;  /* 0x000088803a007816 */ /* 0x020fca00000000ff */
[----:B------:R-:W-:-:S07]  /*2610*/  IMAD R3, R0, R57, RZ ;  /* 0x0000003900037224 */ /* 0x000fce00078e02ff */
.L_x_53:
[----:B------:R-:W-:Y:S05]  /*2620*/  BSYNC B1 ;  /* 0x0000000000017941 */ /* 0x000fea0003800000 */
.L_x_52:
        /* <DEDUP_REMOVED lines=13> */
.L_x_55:
[----:B------:R-:W-:Y:S05]  /*2700*/  BSYNC B1 ;  /* 0x0000000000017941 */ /* 0x000fea0003800000 */
.L_x_54:
[----:B---3--:R-:W-:Y:S01]  /*2710*/  @!P3 IMAD R13, R34, R56, R3 ;  /* 0x00000038220db224 */ /* 0x008fe200078e0203 */
[----:B------:R-:W-:Y:S04]  /*2720*/  BSSY B1, `(.L_x_56) ;  /* 0x0000006000017945 */ /* 0x000fe80003800000 */
[----:B------:R3:W-:Y:S01]  /*2730*/  @!P3 STG.E.U8 desc[UR36][R4.64+0x10], R13 ;  /* 0x0000100d0400b986 */ /* 0x0007e2000c101124 */
[----:B------:R-:W-:Y:S05]  /*2740*/  @P2 BRA `(.L_x_57) ;  /* 0x00000000000c2947 */ /* 0x000fea0003800000 */
[----:B------:R-:W5:Y:S02]  /*2750*/  LDG.E.U8 R58, desc[UR36][R10.64+0x11] ;  /* 0x000011240a3a7981 */ /* 0x000f64000c1e1100 */
[----:B-----5:R-:W-:-:S05]  /*2760*/  PRMT R0, R58, 0x8880, RZ ;  /* 0x000088803a007816 */ /* 0x020fca00000000ff */
[----:B------:R-:W-:-:S07]  /*2770*/  IMAD R3, R0, R57, RZ ;  /* 0x0000003900037224 */ /* 0x000fce00078e02ff */
.L_x_57:
[----:B------:R-:W-:Y:S05]  /*2780*/  BSYNC B1 ;  /* 0x0000000000017941 */ /* 0x000fea0003800000 */
.L_x_56:
[----:B------:R-:W-:Y:S01]  /*2790*/  @!P2 IMAD R35, R35, R56, R3 ;  /* 0x000000382323a224 */ /* 0x000fe200078e0203 */
[----:B------:R-:W-:Y:S04]  /*27a0*/  BSSY B1, `(.L_x_58) ;  /* 0x0000006000017945 */ /* 0x000fe80003800000 */
[----:B------:R0:W-:Y:S01]  /*27b0*/  @!P2 STG.E.U8 desc[UR36][R4.64+0x11], R35 ;  /* 0x000011230400a986 */ /* 0x0001e2000c101124 */
[----:B------:R-:W-:Y:S05]  /*27c0*/  @P5 BRA `(.L_x_59) ;  /* 0x00000000000c5947 */ /* 0x000fea0003800000 */
[----:B------:R-:W5:Y:S02]  /*27d0*/  LDG.E.U8 R58, desc[UR36][R8.64+0x18] ;  /* 0x00001824083a7981 */ /* 0x000f64000c1e1100 */
[----:B-----5:R-:W-:-:S05]  /*27e0*/  PRMT R0, R58, 0x8880, RZ ;  /* 0x000088803a007816 */ /* 0x020fca00000000ff */
[----:B------:R-:W-:-:S07]  /*27f0*/  IMAD R3, R0, R57, RZ ;  /* 0x0000003900037224 */ /* 0x000fce00078e02ff */
.L_x_59:
[----:B------:R-:W-:Y:S05]  /*2800*/  BSYNC B1 ;  /* 0x0000000000017941 */ /* 0x000fea0003800000 */
.L_x_58:
[----:B---3--:R-:W-:Y:S01]  /*2810*/  @!P5 IMAD R13, R36, R56, R3 ;  /* 0x00000038240dd224 */ /* 0x008fe200078e0203 */
[----:B------:R-:W-:Y:S04]  /*2820*/  BSSY B1, `(.L_x_60) ;  /* 0x0000006000017945 */ /* 0x000fe80003800000 */
[----:B------:R3:W-:Y:S01]  /*2830*/  @!P5 STG.E.U8 desc[UR36][R6.64+0x18], R13 ;  /* 0x0000180d0600d986 */ /* 0x0007e2000c101124 */
[----:B------:R-:W-:Y:S05]  /*2840*/  @P4 BRA `(.L_x_61) ;  /* 0x00000000000c4947 */ /* 0x000fea0003800000 */
[----:B------:R-:W5:Y:S02]  /*2850*/  LDG.E.U8 R58, desc[UR36][R8.64+0x19] ;  /* 0x00001924083a7981 */ /* 0x000f64000c1e1100 */
[----:B-----5:R-:W-:-:S05]  /*2860*/  PRMT R0, R58, 0x8880, RZ ;  /* 0x000088803a007816 */ /* 0x020fca00000000ff */
[----:B------:R-:W-:-:S07]  /*2870*/  IMAD R3, R0, R57, RZ ;  /* 0x0000003900037224 */ /* 0x000fce00078e02ff */
.L_x_61:
[----:B------:R-:W-:Y:S05]  /*2880*/  BSYNC B1 ;  /* 0x0000000000017941 */ /* 0x000fea0003800000 */
.L_x_60:
        /* <DEDUP_REMOVED lines=13> */
.L_x_63:
[----:B------:R-:W-:Y:S05]  /*2960*/  BSYNC B1 ;  /* 0x0000000000017941 */ /* 0x000fea0003800000 */
.L_x_62:
[----:B---3--:R-:W-:Y:S01]  /*2970*/  @!P1 IMAD R13, R38, R56, R3 ;  /* 0x00000038260d9224 */ /* 0x008fe200078e0203 */
[----:B------:R-:W-:Y:S04]  /*2980*/  BSSY B1, `(.L_x_64) ;  /* 0x0000006000017945 */ /* 0x000fe80003800000 */
[----:B------:R3:W-:Y:S01]  /*2990*/  @!P1 STG.E.U8 desc[UR36][R4.64+0x18], R13 ;  /* 0x0000180d04009986 */ /* 0x0007e2000c101124 */
[----:B------:R-:W-:Y:S05]  /*29a0*/  @P4 BRA `(.L_x_65) ;  /* 0x00000000000c4947 */ /* 0x000fea0003800000 */
[----:B------:R-:W5:Y:S02]  /*29b0*/  LDG.E.U8 R58, desc[UR36][R10.64+0x19] ;  /* 0x000019240a3a7981 */ /* 0x000f64000c1e1100 */
[----:B-----5:R-:W-:-:S05]  /*29c0*/  PRMT R0, R58, 0x8880, RZ ;  /* 0x000088803a007816 */ /* 0x020fca00000000ff */
[----:B------:R-:W-:-:S07]  /*29d0*/  IMAD R3, R0, R57, RZ ;  /* 0x0000003900037224 */ /* 0x000fce00078e02ff */
.L_x_65:
[----:B------:R-:W-:Y:S05]  /*29e0*/  BSYNC B1 ;  /* 0x0000000000017941 */ /* 0x000fea0003800000 */
.L_x_64:
[----:B------:R-:W-:Y:S01]  /*29f0*/  @!P4 IMAD R39, R39, R56, R3 ;  /* 0x000000382727c224 */ /* 0x000fe200078e0203 */
[----:B------:R-:W-:Y:S04]  /*2a00*/  BSSY B1, `(.L_x_66) ;  /* 0x0000006000017945 */ /* 0x000fe80003800000 */
[----:B------:R0:W-:Y:S01]  /*2a10*/  @!P4 STG.E.U8 desc[UR36][R4.64+0x19], R39 ;  /* 0x000019270400c986 */ /* 0x0001e2000c101124 */
[----:B------:R-:W-:Y:S05]  /*2a20*/  @P5 BRA `(.L_x_67) ;  /* 0x00000000000c5947 */ /* 0x000fea0003800000 */
[----:B------:R-:W5:Y:S02]  /*2a30*/  LDG.E.U8 R58, desc[UR36][R8.64+0x20] ;  /* 0x00002024083a7981 */ /* 0x000f64000c1e1100 */
[----:B-----5:R-:W-:-:S05]  /*2a40*/  PRMT R0, R58, 0x8880, RZ ;  /* 0x000088803a007816 */ /* 0x020fca00000000ff */
[----:B------:R-:W-:-:S07]  /*2a50*/  IMAD R3, R0, R57, RZ ;  /* 0x0000003900037224 */ /* 0x000fce00078e02ff */
.L_x_67:
[----:B------:R-:W-:Y:S05]  /*2a60*/  BSYNC B1 ;  /* 0x0000000000017941 */ /* 0x000fea0003800000 */
.L_x_66:
[----:B---3--:R-:W-:Y:S01]  /*2a70*/  @!P5 IMAD R13, R40, R56, R3 ;  /* 0x00000038280dd224 */ /* 0x008fe200078e0203 */
[----:B------:R-:W-:Y:S04]  /*2a80*/  BSSY B1, `(.L_x_68) ;  /* 0x0000006000017945 */ /* 0x000fe80003800000 */
[----:B------:R3:W-:Y:S01]  /*2a90*/  @!P5 STG.E.U8 desc[UR36][R6.64+0x20], R13 ;  /* 0x0000200d0600d986 */ /* 0x0007e2000c101124 */
[----:B------:R-:W-:Y:S05]  /*2aa0*/  @P0 BRA `(.L_x_69) ;  /* 0x00000000000c0947 */ /* 0x000fea0003800000 */
[----:B------:R-:W5:Y:S02]  /*2ab0*/  LDG.E.U8 R58, desc[UR36][R8.64+0x21] ;  /* 0x00002124083a7981 */ /* 0x000f64000c1e1100 */
[----:B-----5:R-:W-:-:S05]  /*2ac0*/  PRMT R0, R58, 0x8880, RZ ;  /* 0x000088803a007816 */ /* 0x020fca00000000ff */
[----:B------:R-:W-:-:S07]  /*2ad0*/  IMAD R3, R0, R57, RZ ;  /* 0x0000003900037224 */ /* 0x000fce00078e02ff */
.L_x_69:
[----:B------:R-:W-:Y:S05]  /*2ae0*/  BSYNC B1 ;  /* 0x0000000000017941 */ /* 0x000fea0003800000 */
.L_x_68:
        /* <DEDUP_REMOVED lines=13> */
.L_x_71:
[----:B------:R-:W-:Y:S05]  /*2bc0*/  BSYNC B1 ;  /* 0x0000000000017941 */ /* 0x000fea0003800000 */
.L_x_70:
[----:B---3--:R-:W-:Y:S01]  /*2bd0*/  @!P3 IMAD R13, R42, R56, R3 ;  /* 0x000000382a0db224 */ /* 0x008fe200078e0203 */
[----:B------:R-:W-:Y:S04]  /*2be0*/  BSSY B1, `(.L_x_72) ;  /* 0x0000006000017945 */ /* 0x000fe80003800000 */
[----:B------:R3:W-:Y:S01]  /*2bf0*/  @!P3 STG.E.U8 desc[UR36][R4.64+0x20], R13 ;  /* 0x0000200d0400b986 */ /* 0x0007e2000c101124 */
[----:B------:R-:W-:Y:S05]  /*2c00*/  @P2 BRA `(.L_x_73) ;  /* 0x00000000000c2947 */ /* 0x000fea0003800000 */
[----:B------:R-:W5:Y:S02]  /*2c10*/  LDG.E.U8 R58, desc[UR36][R10.64+0x21] ;  /* 0x000021240a3a7981 */ /* 0x000f64000c1e1100 */
[----:B-----5:R-:W-:-:S05]  /*2c20*/  PRMT R0, R58, 0x8880, RZ ;  /* 0x000088803a007816 */ /* 0x020fca00000000ff */
[----:B------:R-:W-:-:S07]  /*2c30*/  IMAD R3, R0, R57, RZ ;  /* 0x0000003900037224 */ /* 0x000fce00078e02ff */
.L_x_73:
[----:B------:R-:W-:Y:S05]  /*2c40*/  BSYNC B1 ;  /* 0x0000000000017941 */ /* 0x000fea0003800000 */
.L_x_72:
[----:B------:R-:W-:Y:S01]  /*2c50*/  @!P2 IMAD R43, R43, R56, R3 ;  /* 0x000000382b2ba224 */ /* 0x000fe200078e0203 */
[----:B------:R-:W-:Y:S04]  /*2c60*/  BSSY B1, `(.L_x_74) ;  /* 0x0000006000017945 */ /* 0x000fe80003800000 */
[----:B------:R0:W-:Y:S01]  /*2c70*/  @!P2 STG.E.U8 desc[UR36][R4.64+0x21], R43 ;  /* 0x0000212b0400a986 */ /* 0x0001e2000c101124 */
[----:B------:R-:W-:Y:S05]  /*2c80*/  @P0 BRA `(.L_x_75) ;  /* 0x00000000000c0947 */ /* 0x000fea0003800000 */
[----:B------:R-:W5:Y:S02]  /*2c90*/  LDG.E.U8 R58, desc[UR36][R8.64+0x28] ;  /* 0x00002824083a7981 */ /* 0x000f64000c1e1100 */
[----:B-----5:R-:W-:-:S05]  /*2ca0*/  PRMT R0, R58, 0x8880, RZ ;  /* 0x000088803a007816 */ /* 0x020fca00000000ff */
[----:B------:R-:W-:-:S07]  /*2cb0*/  IMAD R3, R0, R57, RZ ;  /* 0x0000003900037224 */ /* 0x000fce00078e02ff */
.L_x_75:
[----:B------:R-:W-:Y:S05]  /*2cc0*/  BSYNC B1 ;  /* 0x0000000000017941 */ /* 0x000fea0003800000 */
.L_x_74:
[----:B---3--:R-:W-:Y:S01]  /*2cd0*/  @!P0 IMAD R13, R44, R56, R3 ;  /* 0x000000382c0d8224 */ /* 0x008fe200078e0203 */
[----:B------:R-:W-:Y:S04]  /*2ce0*/  BSSY B1, `(.L_x_76) ;  /* 0x0000006000017945 */ /* 0x000fe80003800000 */
[----:B------:R3:W-:Y:S01]  /*2cf0*/  @!P0 STG.E.U8 desc[UR36][R6.64+0x28], R13 ;  /* 0x0000280d06008986 */ /* 0x0007e2000c101124 */
[----:B------:R-:W-:Y:S05]  /*2d00*/  @P5 BRA `(.L_x_77) ;  /* 0x00000000000c5947 */ /* 0x000fea0003800000 */
[----:B------:R-:W5:Y:S02]  /*2d10*/  LDG.E.U8 R58, desc[UR36][R8.64+0x29] ;  /* 0x00002924083a7981 */ /* 0x000f64000c1e1100 */
[----:B-----5:R-:W-:-:S05]  /*2d20*/  PRMT R0, R58, 0x8880, RZ ;  /* 0x000088803a007816 */ /* 0x020fca00000000ff */
[----:B------:R-:W-:-:S07]  /*2d30*/  IMAD R3, R0, R57, RZ ;  /* 0x0000003900037224 */ /* 0x000fce00078e02ff */
.L_x_77:
[----:B------:R-:W-:Y:S05]  /*2d40*/  BSYNC B1 ;  /* 0x0000000000017941 */ /* 0x000fea0003800000 */
.L_x_76:
        /* <DEDUP_REMOVED lines=13> */
.L_x_79:
[----:B------:R-:W-:Y:S05]  /*2e20*/  BSYNC B1 ;  /* 0x0000000000017941 */ /* 0x000fea0003800000 */
.L_x_78:
[----:B---3--:R-:W-:Y:S01]  /*2e30*/  @!P4 IMAD R13, R46, R56, R3 ;  /* 0x000000382e0dc224 */ /* 0x008fe200078e0203 */
[----:B------:R-:W-:Y:S04]  /*2e40*/  BSSY B1, `(.L_x_80) ;  /* 0x0000006000017945 */ /* 0x000fe80003800000 */
[----:B------:R3:W-:Y:S01]  /*2e50*/  @!P4 STG.E.U8 desc[UR36][R4.64+0x28], R13 ;  /* 0x0000280d0400c986 */ /* 0x0007e2000c101124 */
[----:B------:R-:W-:Y:S05]  /*2e60*/  @P1 BRA `(.L_x_81) ;  /* 0x00000000000c1947 */ /* 0x000fea0003800000 */
[----:B------:R-:W5:Y:S02]  /*2e70*/  LDG.E.U8 R58, desc[UR36][R10.64+0x29] ;  /* 0x000029240a3a7981 */ /* 0x000f64000c1e1100 */
[----:B-----5:R-:W-:-:S05]  /*2e80*/  PRMT R0, R58, 0x8880, RZ ;  /* 0x000088803a007816 */ /* 0x020fca00000000ff */
[----:B------:R-:W-:-:S07]  /*2e90*/  IMAD R3, R0, R57, RZ ;  /* 0x0000003900037224 */ /* 0x000fce00078e02ff */
.L_x_81:
[----:B------:R-:W-:Y:S05]  /*2ea0*/  BSYNC B1 ;  /* 0x0000000000017941 */ /* 0x000fea0003800000 */
.L_x_80:
[----:B------:R-:W-:Y:S01]  /*2eb0*/  @!P1 IMAD R47, R47, R56, R3 ;  /* 0x000000382f2f9224 */ /* 0x000fe200078e0203 */
[----:B------:R-:W-:Y:S04]  /*2ec0*/  BSSY B1, `(.L_x_82) ;  /* 0x0000006000017945 */ /* 0x000fe80003800000 */
[----:B------:R0:W-:Y:S01]  /*2ed0*/  @!P1 STG.E.U8 desc[UR36][R4.64+0x29], R47 ;  /* 0x0000292f04009986 */ /* 0x0001e2000c101124 */
[----:B------:R-:W-:Y:S05]  /*2ee0*/  @P3 BRA `(.L_x_83) ;  /* 0x00000000000c3947 */ /* 0x000fea0003800000 */
[----:B------:R-:W5:Y:S02]  /*2ef0*/  LDG.E.U8 R58, desc[UR36][R8.64+0x30] ;  /* 0x00003024083a7981 */ /* 0x000f64000c1e1100 */
[----:B-----5:R-:W-:-:S05]  /*2f00*/  PRMT R0, R58, 0x8880, RZ ;  /* 0x000088803a007816 */ /* 0x020fca00000000ff */
[----:B------:R-:W-:-:S07]  /*2f10*/  IMAD R3, R0, R57, RZ ;  /* 0x0000003900037224 */ /* 0x000fce00078e02ff */
.L_x_83:
[----:B------:R-:W-:Y:S05]  /*2f20*/  BSYNC B1 ;  /* 0x0000000000017941 */ /* 0x000fea0003800000 */
.L_x_82:
[----:B---3--:R-:W-:Y:S01]  /*2f30*/  @!P3 IMAD R13, R48, R56, R3 ;  /* 0x00000038300db224 */ /* 0x008fe200078e0203 */
[----:B------:R-:W-:Y:S04]  /*2f40*/  BSSY B1, `(.L_x_84) ;  /* 0x0000006000017945 */ /* 0x000fe80003800000 */
[----:B------:R3:W-:Y:S01]  /*2f50*/  @!P3 STG.E.U8 desc[UR36][R6.64+0x30], R13 ;  /* 0x0000300d0600b986 */ /* 0x0007e2000c101124 */
[----:B------:R-:W-:Y:S05]  /*2f60*/  @P5 BRA `(.L_x_85) ;  /* 0x00000000000c5947 */ /* 0x000fea0003800000 */
[----:B------:R-:W5:Y:S02]  /*2f70*/  LDG.E.U8 R58, desc[UR36][R8.64+0x31] ;  /* 0x00003124083a7981 */ /* 0x000f64000c1e1100 */
[----:B-----5:R-:W-:-:S05]  /*2f80*/  PRMT R0, R58, 0x8880, RZ ;  /* 0x000088803a007816 */ /* 0x020fca00000000ff */
[----:B------:R-:W-:-:S07]  /*2f90*/  IMAD R3, R0, R57, RZ ;  /* 0x0000003900037224 */ /* 0x000fce00078e02ff */
.L_x_85:
[----:B------:R-:W-:Y:S05]  /*2fa0*/  BSYNC B1 ;  /* 0x0000000000017941 */ /* 0x000fea0003800000 */
.L_x_84:
        /* <DEDUP_REMOVED lines=9> */
[----:B------:R-:W-:Y:S01]  /*3040*/  ISETP.LT.OR P3, PT, R20, 0x9, !P3 ;  /* 0x000000091400780c */ /* 0x000fe20005f61670 */
[----:B------:R-:W-:-:S12]  /*3050*/  @P2 BRA `(.L_x_87) ;  /* 0x00000000000c2947 */ /* 0x000fd80003800000 */
[----:B------:R-:W5:Y:S02]  /*3060*/  LDG.E.U8 R58, desc[UR36][R10.64+0x30] ;  /* 0x000030240a3a7981 */ /* 0x000f64000c1e1100 */
[----:B-----5:R-:W-:-:S05]  /*3070*/  PRMT R0, R58, 0x8880, RZ ;  /* 0x000088803a007816 */ /* 0x020fca00000000ff */
[----:B------:R-:W-:-:S07]  /*3080*/  IMAD R3, R0, R57, RZ ;  /* 0x0000003900037224 */ /* 0x000fce00078e02ff */
.L_x_87:
[----:B------:R-:W-:Y:S05]  /*3090*/  BSYNC B1 ;  /* 0x0000000000017941 */ /* 0x000fea0003800000 */
.L_x_86:
[----:B---3--:R-:W-:Y:S01]  /*30a0*/  @!P2 IMAD R13, R50, R56, R3 ;  /* 0x00000038320da224 */ /* 0x008fe200078e0203 */
[----:B------:R-:W-:Y:S04]  /*30b0*/  BSSY B1, `(.L_x_88) ;  /* 0x0000006000017945 */ /* 0x000fe80003800000 */
[----:B------:R3:W-:Y:S01]  /*30c0*/  @!P2 STG.E.U8 desc[UR36][R4.64+0x30], R13 ;  /* 0x0000300d0400a986 */ /* 0x0007e2000c101124 */
[----:B------:R-:W-:Y:S05]  /*30d0*/  @P0 BRA `(.L_x_89) ;  /* 0x00000000000c0947 */ /* 0x000fea0003800000 */
[----:B------:R-:W5:Y:S02]  /*30e0*/  LDG.E.U8 R58, desc[UR36][R10.64+0x31] ;  /* 0x000031240a3a7981 */ /* 0x000f64000c1e1100 */
[----:B-----5:R-:W-:-:S05]  /*30f0*/  PRMT R0, R58, 0x8880, RZ ;  /* 0x000088803a007816 */ /* 0x020fca00000000ff */
[----:B------:R-:W-:-:S07]  /*3100*/  IMAD R3, R0, R57, RZ ;  /* 0x0000003900037224 */ /* 0x000fce00078e02ff */
.L_x_89:
[----:B------:R-:W-:Y:S05]  /*3110*/  BSYNC B1 ;  /* 0x0000000000017941 */ /* 0x000fea0003800000 */
.L_x_88:
[----:B------:R-:W-:Y:S01]  /*3120*/  @!P0 IMAD R51, R51, R56, R3 ;  /* 0x0000003833338224 */ /* 0x000fe200078e0203 */
[----:B------:R-:W-:Y:S04]  /*3130*/  BSSY B1, `(.L_x_90) ;  /* 0x0000006000017945 */ /* 0x000fe80003800000 */
[----:B------:R0:W-:Y:S01]  /*3140*/  @!P0 STG.E.U8 desc[UR36][R4.64+0x31], R51 ;  /* 0x0000313304008986 */ /* 0x0001e2000c101124 */
[----:B------:R-:W-:Y:S05]  /*3150*/  @P5 BRA `(.L_x_91) ;  /* 0x00000000000c5947 */ /* 0x000fea0003800000 */
[----:B------:R-:W5:Y:S02]  /*3160*/  LDG.E.U8 R58, desc[UR36][R8.64+0x38] ;  /* 0x00003824083a7981 */ /* 0x000f64000c1e1100 */
[----:B-----5:R-:W-:-:S05]  /*3170*/  PRMT R0, R58, 0x8880, RZ ;  /* 0x000088803a007816 */ /* 0x020fca00000000ff */
[----:B------:R-:W-:-:S07]  /*3180*/  IMAD R3, R0, R57, RZ ;  /* 0x0000003900037224 */ /* 0x000fce00078e02ff */
.L_x_91:
[----:B------:R-:W-:Y:S05]  /*3190*/  BSYNC B1 ;  /* 0x0000000000017941 */ /* 0x000fea0003800000 */
.L_x_90:
[----:B---3--:R-:W-:Y:S01]  /*31a0*/  @!P5 IMAD R13, R52, R56, R3 ;  /* 0x00000038340dd224 */ /* 0x008fe200078e0203 */
[----:B------:R-:W-:Y:S04]  /*31b0*/  BSSY B1, `(.L_x_92) ;  /* 0x0000006000017945 */ /* 0x000fe80003800000 */
[----:B------:R3:W-:Y:S01]  /*31c0*/  @!P5 STG.E.U8 desc[UR36][R6.64+0x38], R13 ;  /* 0x0000380d0600d986 */ /* 0x0007e2000c101124 */
[----:B------:R-:W-:Y:S05]  /*31d0*/  @P4 BRA `(.L_x_93) ;  /* 0x00000000000c4947 */ /* 0x000fea0003800000 */
[----:B------:R-:W5:Y:S02]  /*31e0*/  LDG.E.U8 R58, desc[UR36][R8.64+0x39] ;  /* 0x00003924083a7981 */ /* 0x000f64000c1e1100 */
[----:B-----5:R-:W-:-:S05]  /*31f0*/  PRMT R0, R58, 0x8880, RZ ;  /* 0x000088803a007816 */ /* 0x020fca00000000ff */
[----:B------:R-:W-:-:S07]  /*3200*/  IMAD R3, R0, R57, RZ ;  /* 0x0000003900037224 */ /* 0x000fce00078e02ff */
.L_x_93:
[----:B------:R-:W-:Y:S05]  /*3210*/  BSYNC B1 ;  /* 0x0000000000017941 */ /* 0x000fea0003800000 */
.L_x_92:
[----:B------:R-:W-:Y:S01]  /*3220*/  @!P4 IMAD R53, R53, R56, R3 ;  /* 0x000000383535c224 */ /* 0x000fe200078e0203 */
[----:B------:R-:W-:Y:S04]  /*3230*/  BSSY B1, `(.L_x_94) ;  /* 0x0000006000017945 */ /* 0x000fe80003800000 */
[----:B------:R0:W-:Y:S01]  /*3240*/  @!P4 STG.E.U8 desc[UR36][R6.64+0x39], R53 ;  /* 0x000039350600c986 */ /* 0x0001e2000c101124 */
[----:B------:R-:W-:Y:S05]  /*3250*/  @P3 BRA `(.L_x_95) ;  /* 0x00000000000c3947 */ /* 0x000fea0003800000 */
[----:B------:R-:W5:Y:S02]  /*3260*/  LDG.E.U8 R58, desc[UR36][R10.64+0x38] ;  /* 0x000038240a3a7981 */ /* 0x000f64000c1e1100 */
[----:B-----5:R-:W-:-:S05]  /*3270*/  PRMT R0, R58, 0x8880, RZ ;  /* 0x000088803a007816 */ /* 0x020fca00000000ff */
[----:B------:R-:W-:-:S07]  /*3280*/  IMAD R3, R0, R57, RZ ;  /* 0x0000003900037224 */ /* 0x000fce00078e02ff */
.L_x_95:
[----:B------:R-:W-:Y:S05]  /*3290*/  BSYNC B1 ;  /* 0x0000000000017941 */ /* 0x000fea0003800000 */
.L_x_94:
[----:B0123--:R-:W-:Y:S01]  /*32a0*/  @!P3 IMAD R7, R54, R56, R3 ;  /* 0x000000383607b224 */ /* 0x00ffe200078e0203 */
[----:B------:R-:W-:Y:S01]  /*32b0*/  ISETP.LT.OR P1, PT, R20, 0x9, !P1 ;  /* 0x000000091400780c */ /* 0x000fe20004f21670 */
[----:B------:R-:W-:Y:S03]  /*32c0*/  BSSY B1, `(.L_x_96) ;  /* 0x0000006000017945 */ /* 0x000fe60003800000 */
[----:B------:R0:W-:Y:S09]  /*32d0*/  @!P3 STG.E.U8 desc[UR36][R4.64+0x38], R7 ;  /* 0x000038070400b986 */ /* 0x0001f2000c101124 */
[----:B------:R-:W-:Y:S05]  /*32e0*/  @P1 BRA `(.L_x_97) ;  /* 0x00000000000c1947 */ /* 0x000fea0003800000 */
[----:B------:R-:W2:Y:S02]  /*32f0*/  LDG.E.U8 R58, desc[UR36][R10.64+0x39] ;  /* 0x000039240a3a7981 */ /* 0x000ea4000c1e1100 */
[----:B--2---:R-:W-:-:S05]  /*3300*/  PRMT R0, R58, 0x8880, RZ ;  /* 0x000088803a007816 */ /* 0x004fca00000000ff */
[----:B------:R-:W-:-:S07]  /*3310*/  IMAD R3, R0, R57, RZ ;  /* 0x0000003900037224 */ /* 0x000fce00078e02ff */
.L_x_97:
[----:B------:R-:W-:Y:S05]  /*3320*/  BSYNC B1 ;  /* 0x0000000000017941 */ /* 0x000fea0003800000 */
.L_x_96:
[----:B------:R-:W-:Y:S01]  /*3330*/  IMAD R3, R55, R56, R3 ;  /* 0x0000003837037224 */ /* 0x000fe200078e0203 */
[----:B------:R-:W-:Y:S06]  /*3340*/  @P1 BRA `(.L_x_98) ;  /* 0x0000000400c81947 */ /* 0x000fec0003800000 */
[----:B------:R1:W-:Y:S01]  /*3350*/  STG.E.U8 desc[UR36][R4.64+0x39], R3 ;  /* 0x0000390304007986 */ /* 0x0003e2000c101124 */
[----:B------:R-:W-:Y:S05]  /*3360*/  BRA `(.L_x_98) ;  /* 0x0000000400c07947 */ /* 0x000fea0003800000 */
.L_x_33:
[C---:B------:R-:W-:Y:S02]  /*3370*/  ISETP.GE.AND P1, PT, R60.reuse, 0x1, PT ;  /* 0x000000013c00780c */ /* 0x040fe40003f26270 */
[----:B------:R-:W-:Y:S02]  /*3380*/  ISETP.GE.AND P0, PT, R60, 0x2, PT ;  /* 0x000000023c00780c */ /* 0x000fe40003f06270 */
[C---:B------:R-:W-:Y:S02]  /*3390*/  ISETP.LT.OR P4, PT, R20.reuse, 0x1, !P1 ;  /* 0x000000011400780c */ /* 0x040fe40004f81670 */
[C---:B------:R-:W-:Y:S02]  /*33a0*/  ISETP.LT.OR P5, PT, R20.reuse, 0x1, !P0 ;  /* 0x000000011400780c */ /* 0x040fe400047a1670 */
[C---:B------:R-:W-:Y:S02]  /*33b0*/  ISETP.LT.OR P1, PT, R20.reuse, 0x9, !P1 ;  /* 0x000000091400780c */ /* 0x040fe40004f21670 */
[----:B------:R-:W-:-:S02]  /*33c0*/  ISETP.LT.OR P0, PT, R20, 0x9, !P0 ;  /* 0x000000091400780c */ /* 0x000fc40004701670 */
[C---:B------:R-:W-:Y:S02]  /*33d0*/  ISETP.GE.AND P3, PT, R60.reuse, 0x9, PT ;  /* 0x000000093c00780c */ /* 0x040fe40003f66270 */
[----:B------:R-:W-:-:S03]  /*33e0*/  ISETP.GE.AND P2, PT, R60, 0xa, PT ;  /* 0x0000000a3c00780c */ /* 0x000fc60003f46270 */
[-C--:B------:R-:W-:Y:S02]  /*33f0*/  @!P4 IMAD R3, R24, R56.reuse, RZ ;  /* 0x000000381803c224 */ /* 0x080fe400078e02ff */
[-C--:B------:R-:W-:Y:S02]  /*3400*/  @!P5 IMAD R25, R25, R56.reuse, RZ ;  /* 0x000000381919d224 */ /* 0x080fe400078e02ff */
[-C--:B------:R-:W-:Y:S01]  /*3410*/  @!P1 IMAD R9, R26, R56.reuse, RZ ;  /* 0x000000381a099224 */ /* 0x080fe200078e02ff */
[----:B------:R0:W-:Y:S01]  /*3420*/  @!P4 STG.E.U8 desc[UR36][R6.64], R3 ;  /* 0x000000030600c986 */ /* 0x0001e2000c101124 */
[C---:B------:R-:W-:Y:S01]  /*3430*/  ISETP.LT.OR P4, PT, R20.reuse, 0x1, !P3 ;  /* 0x000000011400780c */ /* 0x040fe20005f81670 */
[----:B------:R-:W-:Y:S02]  /*3440*/  @!P0 IMAD R27, R27, R56, RZ ;  /* 0x000000381b1b8224 */ /* 0x000fe400078e02ff */
[----:B------:R-:W-:Y:S01]  /*3450*/  @!P5 STG.E.U8 desc[UR36][R6.64+0x1], R25 ;  /* 0x000001190600d986 */ /* 0x000fe2000c101124 */
[----:B------:R-:W-:-:S02]  /*3460*/  ISETP.LT.OR P5, PT, R20, 0x1, !P2 ;  /* 0x000000011400780c */ /* 0x000fc400057a1670 */
[C---:B------:R-:W-:Y:S01]  /*3470*/  ISETP.LT.OR P2, PT, R20.reuse, 0x9, !P2 ;  /* 0x000000091400780c */ /* 0x040fe20005741670 */
[----:B------:R1:W-:Y:S01]  /*3480*/  @!P1 STG.E.U8 desc[UR36][R4.64], R9 ;  /* 0x0000000904009986 */ /* 0x0003e2000c101124 */
[----:B------:R-:W-:Y:S02]  /*3490*/  ISETP.LT.OR P1, PT, R20, 0x9, !P3 ;  /* 0x000000091400780c */ /* 0x000fe40005f21670 */
[C---:B------:R-:W-:Y:S01]  /*34a0*/  ISETP.GE.AND P3, PT, R60.reuse, 0x11, PT ;  /* 0x000000113c00780c */ /* 0x040fe20003f66270 */
[----:B------:R-:W-:Y:S01]  /*34b0*/  @!P0 STG.E.U8 desc[UR36][R4.64+0x1], R27 ;  /* 0x0000011b04008986 */ /* 0x000fe2000c101124 */
[----:B------:R-:W-:Y:S01]  /*34c0*/  ISETP.GE.AND P0, PT, R60, 0x12, PT ;  /* 0x000000123c00780c */ /* 0x000fe20003f06270 */
[----:B------:R-:W-:-:S04]  /*34d0*/  @!P4 IMAD R11, R28, R56, RZ ;  /* 0x000000381c0bc224 */ /* 0x000fc800078e02ff */
[-C--:B------:R-:W-:Y:S01]  /*34e0*/  @!P5 IMAD R29, R29, R56.reuse, RZ ;  /* 0x000000381d1dd224 */ /* 0x080fe200078e02ff */
[----:B------:R-:W-:Y:S01]  /*34f0*/  @!P4 STG.E.U8 desc[UR36][R6.64+0x8], R11 ;  /* 0x0000080b0600c986 */ /* 0x000fe2000c101124 */
[C---:B------:R-:W-:Y:S01]  /*3500*/  ISETP.LT.OR P4, PT, R20.reuse, 0x1, !P3 ;  /* 0x000000011400780c */ /* 0x040fe20005f81670 */
[-C--:B------:R-:W-:Y:S02]  /*3510*/  @!P2 IMAD R31, R31, R56.reuse, RZ ;  /* 0x000000381f1fa224 */ /* 0x080fe400078e02ff */
[----:B------:R-:W-:Y:S01]  /*3520*/  @!P5 STG.E.U8 desc[UR36][R6.64+0x9], R29 ;  /* 0x0000091d0600d986 */ /* 0x000fe2000c101124 */
[----:B------:R-:W-:Y:S01]  /*3530*/  ISETP.LT.OR P5, PT, R20, 0x1, !P0 ;  /* 0x000000011400780c */ /* 0x000fe200047a1670 */
[----:B0-----:R-:W-:Y:S01]  /*3540*/  @!P1 IMAD R3, R30, R56, RZ ;  /* 0x000000381e039224 */ /* 0x001fe200078e02ff */
[----:B------:R-:W-:Y:S01]  /*3550*/  ISETP.LT.OR P0, PT, R20, 0x9, !P0 ;  /* 0x000000091400780c */ /* 0x000fe20004701670 */
[----:B------:R-:W-:Y:S01]  /*3560*/  @!P2 STG.E.U8 desc[UR36][R4.64+0x9], R31 ;  /* 0x0000091f0400a986 */ /* 0x000fe2000c101124 */
[----:B------:R-:W-:-:S03]  /*3570*/  ISETP.GE.AND P2, PT, R60, 0x19, PT ;  /* 0x000000193c00780c */ /* 0x000fc60003f46270 */
[----:B------:R0:W-:Y:S01]  /*3580*/  @!P1 STG.E.U8 desc[UR36][R4.64+0x8], R3 ;  /* 0x0000080304009986 */ /* 0x0001e2000c101124 */
[----:B------:R-:W-:Y:S01]  /*3590*/  ISETP.LT.OR P1, PT, R20, 0x9, !P3 ;  /* 0x000000091400780c */ /* 0x000fe20005f21670 */
[----:B-1----:R-:W-:Y:S01]  /*35a0*/  @!P4 IMAD R9, R32, R56, RZ ;  /* 0x000000382009c224 */ /* 0x002fe200078e02ff */
[----:B------:R-:W-:-:S03]  /*35b0*/  ISETP.GE.AND P3, PT, R60, 0x1a, PT ;  /* 0x0000001a3c00780c */ /* 0x000fc60003f66270 */
[-C--:B------:R-:W-:Y:S01]  /*35c0*/  @!P5 IMAD R33, R33, R56.reuse, RZ ;  /* 0x000000382121d224 */ /* 0x080fe200078e02ff */
[----:B------:R-:W-:Y:S01]  /*35d0*/  @!P4 STG.E.U8 desc[UR36][R6.64+0x10], R9 ;  /* 0x000010090600c986 */ /* 0x000fe2000c101124 */
[C---:B------:R-:W-:Y:S01]  /*35e0*/  ISETP.LT.OR P4, PT, R20.reuse, 0x1, !P3 ;  /* 0x000000011400780c */ /* 0x040fe20005f81670 */
[-C--:B------:R-:W-:Y:S01]  /*35f0*/  @!P0 IMAD R35, R35, R56.reuse, RZ ;  /* 0x0000003823238224 */ /* 0x080fe200078e02ff */
[C---:B------:R-:W-:Y:S01]  /*3600*/  ISETP.LT.OR P3, PT, R20.reuse, 0x9, !P3 ;  /* 0x000000091400780c */ /* 0x040fe20005f61670 */
[----:B------:R-:W-:Y:S01]  /*3610*/  @!P5 STG.E.U8 desc[UR36][R6.64+0x11], R33 ;  /* 0x000011210600d986 */ /* 0x000fe2000c101124 */
[----:B------:R-:W-:Y:S02]  /*3620*/  ISETP.LT.OR P5, PT, R20, 0x1, !P2 ;  /* 0x000000011400780c */ /* 0x000fe400057a1670 */
[----:B0-----:R-:W-:Y:S01]  /*3630*/  @!P1 IMAD R3, R34, R56, RZ ;  /* 0x0000003822039224 */ /* 0x001fe200078e02ff */
[----:B------:R-:W-:Y:S01]  /*3640*/  @!P0 STG.E.U8 desc[UR36][R4.64+0x11], R35 ;  /* 0x0000112304008986 */ /* 0x000fe2000c101124 */
[----:B------:R-:W-:-:S02]  /*3650*/  ISETP.LT.OR P2, PT, R20, 0x9, !P2 ;  /* 0x000000091400780c */ /* 0x000fc40005741670 */
[C---:B------:R-:W-:Y:S01]  /*3660*/  ISETP.GE.AND P0, PT, R60.reuse, 0x21, PT ;  /* 0x000000213c00780c */ /* 0x040fe20003f06270 */
[----:B------:R0:W-:Y:S01]  /*3670*/  @!P1 STG.E.U8 desc[UR36][R4.64+0x10], R3 ;  /* 0x0000100304009986 */ /* 0x0001e2000c101124 */
[----:B------:R-:W-:Y:S01]  /*3680*/  ISETP.GE.AND P1, PT, R60, 0x22, PT ;  /* 0x000000223c00780c */ /* 0x000fe20003f26270 */
[-C--:B------:R-:W-:Y:S02]  /*3690*/  @!P4 IMAD R37, R37, R56.reuse, RZ ;  /* 0x000000382525c224 */ /* 0x080fe400078e02ff */
[-C--:B------:R-:W-:Y:S02]  /*36a0*/  @!P3 IMAD R39, R39, R56.reuse, RZ ;  /* 0x000000382727b224 */ /* 0x080fe400078e02ff */
[-C--:B------:R-:W-:Y:S01]  /*36b0*/  @!P5 IMAD R11, R36, R56.reuse, RZ ;  /* 0x00000038240bd224 */ /* 0x080fe200078e02ff */
[----:B------:R-:W-:Y:S01]  /*36c0*/  @!P4 STG.E.U8 desc[UR36][R6.64+0x19], R37 ;  /* 0x000019250600c986 */ /* 0x000fe2000c101124 */
[C---:B------:R-:W-:Y:S02]  /*36d0*/  ISETP.LT.OR P4, PT, R20.reuse, 0x1, !P0 ;  /* 0x000000011400780c */ /* 0x040fe40004781670 */
[C---:B------:R-:W-:Y:S01]  /*36e0*/  ISETP.LT.OR P0, PT, R20.reuse, 0x9, !P0 ;  /* 0x000000091400780c */ /* 0x040fe20004701670 */
[----:B------:R-:W-:Y:S01]  /*36f0*/  @!P5 STG.E.U8 desc[UR36][R6.64+0x18], R11 ;  /* 0x0000180b0600d986 */ /* 0x000fe2000c101124 */
[----:B------:R-:W-:Y:S01]  /*3700*/  ISETP.LT.OR P5, PT, R20, 0x1, !P1 ;  /* 0x000000011400780c */ /* 0x000fe20004fa1670 */
[----:B0-----:R-:W-:Y:S01]  /*3710*/  @!P2 IMAD R3, R38, R56, RZ ;  /* 0x000000382603a224 */ /* 0x001fe200078e02ff */
[----:B------:R-:W-:Y:S01]  /*3720*/  ISETP.LT.OR P1, PT, R20, 0x9, !P1 ;  /* 0x000000091400780c */ /* 0x000fe20004f21670 */
[----:B------:R-:W-:Y:S01]  /*3730*/  @!P3 STG.E.U8 desc[UR36][R4.64+0x19], R39 ;  /* 0x000019270400b986 */ /* 0x000fe2000c101124 */
[----:B------:R-:W-:-:S03]  /*3740*/  ISETP.GE.AND P3, PT, R60, 0x29, PT ;  /* 0x000000293c00780c */ /* 0x000fc60003f66270 */
[----:B------:R0:W-:Y:S01]  /*3750*/  @!P2 STG.E.U8 desc[UR36][R4.64+0x18], R3 ;  /* 0x000018030400a986 */ /* 0x0001e2000c101124 */
[----:B------:R-:W-:Y:S01]  /*3760*/  ISETP.GE.AND P2, PT, R60, 0x2a, PT ;  /* 0x0000002a3c00780c */ /* 0x000fe20003f46270 */
[----:B------:R-:W-:-:S04]  /*3770*/  @!P4 IMAD R9, R40, R56, RZ ;  /* 0x000000382809c224 */ /* 0x000fc800078e02ff */
[-C--:B------:R-:W-:Y:S01]  /*3780*/  @!P5 IMAD R41, R41, R56.reuse, RZ ;  /* 0x000000382929d224 */ /* 0x080fe200078e02ff */
[----:B------:R-:W-:Y:S01]  /*3790*/  @!P4 STG.E.U8 desc[UR36][R6.64+0x20], R9 ;  /* 0x000020090600c986 */ /* 0x000fe2000c101124 */
[C---:B------:R-:W-:Y:S01]  /*37a0*/  ISETP.LT.OR P4, PT, R20.reuse, 0x1, !P3 ;  /* 0x000000011400780c */ /* 0x040fe20005f81670 */
[-C--:B------:R-:W-:Y:S01]  /*37b0*/  @!P1 IMAD R43, R43, R56.reuse, RZ ;  /* 0x000000382b2b9224 */ /* 0x080fe200078e02ff */
        /* <DEDUP_REMOVED lines=25> */
[----:B------:R1:W-:Y:S01]  /*3950*/  @!P4 STG.E.U8 desc[UR36][R6.64+0x30], R9 ;  /* 0x000030090600c986 */ /* 0x0003e2000c101124 */
[C---:B------:R-:W-:Y:S01]  /*3960*/  ISETP.LT.OR P4, PT, R20.reuse, 0x1, !P2 ;  /* 0x000000011400780c */ /* 0x040fe20005781670 */
[-C--:B------:R-:W-:Y:S01]  /*3970*/  @!P0 IMAD R51, R51, R56.reuse, RZ ;  /* 0x0000003833338224 */ /* 0x080fe200078e02ff */
[C---:B------:R-:W-:Y:S01]  /*3980*/  ISETP.LT.OR P2, PT, R20.reuse, 0x9, !P2 ;  /* 0x000000091400780c */ /* 0x040fe20005741670 */
[----:B------:R2:W-:Y:S01]  /*3990*/  @!P5 STG.E.U8 desc[UR36][R6.64+0x31], R49 ;  /* 0x000031310600d986 */ /* 0x0005e2000c101124 */
[----:B------:R-:W-:Y:S01]  /*39a0*/  ISETP.LT.OR P5, PT, R20, 0x1, !P3 ;  /* 0x000000011400780c */ /* 0x000fe20005fa1670 */
[-C--:B0-----:R-:W-:Y:S01]  /*39b0*/  @!P1 IMAD R3, R50, R56.reuse, RZ ;  /* 0x0000003832039224 */ /* 0x081fe200078e02ff */
[----:B------:R-:W-:Y:S01]  /*39c0*/  ISETP.LT.OR P3, PT, R20, 0x9, !P3 ;  /* 0x000000091400780c */ /* 0x000fe20005f61670 */
[----:B------:R2:W-:Y:S04]  /*39d0*/  @!P0 STG.E.U8 desc[UR36][R4.64+0x31], R51 ;  /* 0x0000313304008986 */ /* 0x0005e8000c101124 */
[----:B------:R2:W-:Y:S02]  /*39e0*/  @!P1 STG.E.U8 desc[UR36][R4.64+0x30], R3 ;  /* 0x0000300304009986 */ /* 0x0005e4000c101124 */
[----:B------:R-:W-:-:S02]  /*39f0*/  @!P4 IMAD R11, R52, R56, RZ ;  /* 0x00000038340bc224 */ /* 0x000fc400078e02ff */
[-C--:B-1----:R-:W-:Y:S02]  /*3a00*/  @!P2 IMAD R9, R54, R56.reuse, RZ ;  /* 0x000000383609a224 */ /* 0x082fe400078e02ff */
[-C--:B------:R-:W-:Y:S01]  /*3a10*/  @!P5 IMAD R53, R53, R56.reuse, RZ ;  /* 0x000000383535d224 */ /* 0x080fe200078e02ff */
[----:B------:R2:W-:Y:S01]  /*3a20*/  @!P4 STG.E.U8 desc[UR36][R6.64+0x38], R11 ;  /* 0x0000380b0600c986 */ /* 0x0005e2000c101124 */
[----:B------:R-:W-:-:S03]  /*3a30*/  @!P3 IMAD R55, R55, R56, RZ ;  /* 0x000000383737b224 */ /* 0x000fc600078e02ff */
[----:B------:R2:W-:Y:S04]  /*3a40*/  @!P5 STG.E.U8 desc[UR36][R6.64+0x39], R53 ;  /* 0x000039350600d986 */ /* 0x0005e8000c101124 */
[----:B------:R2:W-:Y:S04]  /*3a50*/  @!P2 STG.E.U8 desc[UR36][R4.64+0x38], R9 ;  /* 0x000038090400a986 */ /* 0x0005e8000c101124 */
[----:B------:R2:W-:Y:S02]  /*3a60*/  @!P3 STG.E.U8 desc[UR36][R4.64+0x39], R55 ;  /* 0x000039370400b986 */ /* 0x0005e4000c101124 */
.L_x_98:
[----:B------:R-:W-:Y:S05]  /*3a70*/  BSYNC B0 ;  /* 0x0000000000007941 */ /* 0x000fea0003800000 */
.L_x_32:
[----:B------:R-:W-:Y:S01]  /*3a80*/  ULDC UR4, c[0x0][0xc] ;  /* 0x0000030000047ab9 */ /* 0x000fe20000000800 */
[----:B------:R-:W-:Y:S01]  /*3a90*/  ULDC UR5, c[0x0][0x10] ;  /* 0x0000040000057ab9 */ /* 0x000fe20000000800 */
[----:B-12---:R-:W1:Y:S01]  /*3aa0*/  LDC R3, c[0x0][0x14] ;  /* 0x00000500ff037b82 */ /* 0x006e620000000800 */
[----:B------:R-:W-:Y:S01]  /*3ab0*/  UIMAD.WIDE.U32 UR4, UR4, UR5, URZ ;  /* 0x00000005040472a5 */ /* 0x000fe2000f8e003f */
[----:B------:R-:W-:Y:S01]  /*3ac0*/  PRMT R0, RZ, 0x7610, R0 ;  /* 0x00007610ff007816 */ /* 0x000fe20000000000 */
[----:B------:R-:W-:Y:S02]  /*3ad0*/  IMAD.MOV.U32 R60, RZ, RZ, -0x1 ;  /* 0xffffffffff3c7424 */ /* 0x000fe400078e00ff */
[----:B------:R-:W-:Y:S02]  /*3ae0*/  IMAD.MOV.U32 R61, RZ, RZ, -0x1 ;  /* 0xffffffffff3d7424 */ /* 0x000fe400078e00ff */
[----:B-1----:R-:W-:-:S04]  /*3af0*/  IMAD.WIDE.U32 R16, R3, UR4, R16 ;  /* 0x0000000403107c25 */ /* 0x002fc8000f8e0010 */
[----:B------:R-:W-:Y:S01]  /*3b00*/  IMAD R3, R3, UR5, RZ ;  /* 0x0000000503037c24 */ /* 0x000fe2000f8e02ff */
[----:B------:R-:W-:Y:S02]  /*3b10*/  ULDC.64 UR4, c[0x0][0x650] ;  /* 0x0001940000047ab9 */ /* 0x000fe40000000a00 */
[----:B------:R-:W-:Y:S01]  /*3b20*/  ISETP.GE.U32.AND P0, PT, R16, UR4, PT ;  /* 0x0000000410007c0c */ /* 0x000fe2000bf06070 */
[----:B------:R-:W-:-:S05]  /*3b30*/  IMAD.IADD R17, R17, 0x1, R3 ;  /* 0x0000000111117824 */ /* 0x000fca00078e0203 */
[----:B------:R-:W-:-:S13]  /*3b40*/  ISETP.GE.U32.AND.EX P0, PT, R17, UR5, PT, P0 ;  /* 0x0000000511007c0c */ /* 0x000fda000bf06100 */
[----:B------:R-:W-:Y:S05]  /*3b50*/  @P0 BRA `(.L_x_99) ;  /* 0x0000000400640947 */ /* 0x000fea0003800000 */
[----:B------:R-:W1:Y:S01]  /*3b60*/  S2R R12, SR_CTAID.X ;  /* 0x00000000000c7919 */ /* 0x000e620000002500 */
[----:B------:R-:W2:Y:S01]  /*3b70*/  LDC.64 R10, c[0x0][0x628] ;  /* 0x00018a00ff0a7b82 */ /* 0x000ea20000000a00 */
[----:B------:R-:W-:Y:S01]  /*3b80*/  ULDC UR4, c[0x0][0x150] ;  /* 0x0000540000047ab9 */ /* 0x000fe20000000800 */
[----:B------:R-:W-:Y:S01]  /*3b90*/  IMAD.MOV.U32 R8, RZ, RZ, R16 ;  /* 0x000000ffff087224 */ /* 0x000fe200078e0010 */
[----:B------:R-:W3:Y:S01]  /*3ba0*/  S2R R24, SR_CTAID.Y ;  /* 0x0000000000187919 */ /* 0x000ee20000002600 */
[----:B------:R-:W-:-:S04]  /*3bb0*/  IMAD.MOV.U32 R9, RZ, RZ, R17 ;  /* 0x000000ffff097224 */ /* 0x000fc800078e0011 */
[----:B------:R-:W0:Y:S08]  /*3bc0*/  LDC R21, c[0x0][0x144] ;  /* 0x00005100ff157b82 */ /* 0x000e300000000800 */
[----:B------:R-:W0:Y:S08]  /*3bd0*/  LDC R0, c[0x0][0x630] ;  /* 0x00018c00ff007b82 */ /* 0x000e300000000800 */
[----:B------:R-:W0:Y:S01]  /*3be0*/  LDC.64 R14, c[0x0][0x620] ;  /* 0x00018800ff0e7b82 */ /* 0x000e220000000a00 */
[----:B--2---:R-:W-:-:S04]  /*3bf0*/  ISETP.NE.U32.AND P0, PT, R10, RZ, PT ;  /* 0x000000ff0a00720c */ /* 0x004fc80003f05070 */
[----:B------:R-:W-:Y:S02]  /*3c00*/  ISETP.NE.AND.EX P0, PT, R11, RZ, PT, P0 ;  /* 0x000000ff0b00720c */ /* 0x000fe40003f05300 */
[----:B-1----:R-:W-:-:S05]  /*3c10*/  I2FP.F32.U32 R3, R12 ;  /* 0x0000000c00037245 */ /* 0x002fca0000201000 */
[----:B------:R-:W-:-:S04]  /*3c20*/  FMUL R3, R3, UR4 ;  /* 0x0000000403037c20 */ /* 0x000fc80008400000 */
[----:B------:R1:W2:Y:S02]  /*3c30*/  F2I.U32.TRUNC.NTZ R20, R3 ;  /* 0x0000000300147305 */ /* 0x0002a4000020f000 */
[----:B---3--:R-:W-:Y:S05]  /*3c40*/  @!P0 BRA `(.L_x_100) ;  /* 0x0000000000288947 */ /* 0x008fea0003800000 */
[----:B-1----:R-:W1:Y:S02]  /*3c50*/  LDC R3, c[0x0][0x634] ;  /* 0x00018d00ff037b82 */ /* 0x002e640000000800 */
[----:B-1----:R-:W-:-:S05]  /*3c60*/  IADD3 R3, P0, R16, R3, RZ ;  /* 0x0000000310037210 */ /* 0x002fca0007f1e0ff */
[----:B------:R-:W-:-:S04]  /*3c70*/  IMAD.X R13, RZ, RZ, R17, P0 ;  /* 0x000000ffff0d7224 */ /* 0x000fc800000e0611 */
[----:B0---4-:R-:W-:-:S04]  /*3c80*/  IMAD.WIDE.U32 R4, R13, R10, RZ ;  /* 0x0000000a0d047225 */ /* 0x011fc800078e00ff */
[----:B------:R-:W-:-:S04]  /*3c90*/  IMAD.WIDE.U32 R6, P0, R3, R11, R4 ;  /* 0x0000000b03067225 */ /* 0x000fc80007800004 */
[----:B------:R-:W-:-:S04]  /*3ca0*/  IMAD.WIDE.U32 R4, R3, R10, RZ ;  /* 0x0000000a03047225 */ /* 0x000fc800078e00ff */
[----:B------:R-:W-:Y:S01]  /*3cb0*/  IMAD.X R9, RZ, RZ, RZ, P0 ;  /* 0x000000ffff097224 */ /* 0x000fe200000e06ff */
[----:B------:R-:W-:Y:S01]  /*3cc0*/  IADD3 RZ, P0, R5, R6, RZ ;  /* 0x0000000605ff7210 */ /* 0x000fe20007f1e0ff */
[----:B------:R-:W-:-:S04]  /*3cd0*/  IMAD.MOV.U32 R8, RZ, RZ, R7 ;  /* 0x000000ffff087224 */ /* 0x000fc800078e0007 */
[----:B------:R-:W-:-:S08]  /*3ce0*/  IMAD.WIDE.U32.X R8, R13, R11, R8, P0 ;  /* 0x0000000b0d087225 */ /* 0x000fd000000e0408 */
.L_x_100:
[----:B------:R-:W3:Y:S01]  /*3cf0*/  LDC.64 R30, c[0x0][0x640] ;  /* 0x00019000ff1e7b82 */ /* 0x000ee20000000a00 */
[-CC-:B0-----:R-:W-:Y:S01]  /*3d00*/  SHF.R.U64 R61, R8, R0.reuse, R9.reuse ;  /* 0x00000000083d7219 */ /* 0x181fe20000001209 */
[----:B--2---:R-:W-:Y:S01]  /*3d10*/  IMAD.MOV R20, RZ, RZ, -R20 ;  /* 0x000000ffff147224 */ /* 0x004fe200078e0a14 */
[----:B------:R-:W-:Y:S01]  /*3d20*/  SHF.R.U32.HI R0, RZ, R0, R9 ;  /* 0x00000000ff007219 */ /* 0x000fe20000011609 */
[----:B------:R-:W-:Y:S01]  /*3d30*/  ULDC UR4, c[0x0][0x154] ;  /* 0x0000550000047ab9 */ /* 0x000fe20000000800 */
[----:B-1----:R-:W-:Y:S01]  /*3d40*/  IADD3 R3, P0, RZ, -R61, RZ ;  /* 0x8000003dff037210 */ /* 0x002fe20007f1e0ff */
[----:B------:R-:W-:Y:S02]  /*3d50*/  IMAD R26, R21, R20, R12 ;  /* 0x00000014151a7224 */ /* 0x000fe400078e020c */
[----:B------:R-:W0:Y:S01]  /*3d60*/  LDC R6, c[0x0][0x618] ;  /* 0x00018600ff067b82 */ /* 0x000e220000000800 */
[----:B------:R-:W-:Y:S02]  /*3d70*/  IMAD.MOV.U32 R7, RZ, RZ, 0x1 ;  /* 0x00000001ff077424 */ /* 0x000fe400078e00ff */
[----:B----4-:R-:W-:-:S04]  /*3d80*/  IMAD.X R5, RZ, RZ, ~R0, P0 ;  /* 0x000000ffff057224 */ /* 0x010fc800000e0e00 */
[-C--:B------:R-:W-:Y:S01]  /*3d90*/  IMAD R0, R5, R14.reuse, RZ ;  /* 0x0000000e05007224 */ /* 0x080fe200078e02ff */
[----:B------:R-:W1:Y:S01]  /*3da0*/  LDC R8, c[0x0][0x608] ;  /* 0x00018200ff087b82 */ /* 0x000e620000000800 */
[----:B------:R-:W-:-:S04]  /*3db0*/  IMAD.WIDE.U32 R4, R3, R14, R16 ;  /* 0x0000000e03047225 */ /* 0x000fc800078e0010 */
[----:B------:R-:W-:Y:S01]  /*3dc0*/  IMAD R3, R3, R15, R0 ;  /* 0x0000000f03037224 */ /* 0x000fe200078e0200 */
[----:B------:R-:W-:Y:S02]  /*3dd0*/  I2FP.F32.U32 R0, R24 ;  /* 0x0000001800007245 */ /* 0x000fe40000201000 */
[----:B------:R-:W2:Y:S01]  /*3de0*/  LDC R28, c[0x0][0x658] ;  /* 0x00019600ff1c7b82 */ /* 0x000ea20000000800 */
[----:B------:R-:W-:Y:S01]  /*3df0*/  IMAD.IADD R3, R5, 0x1, R3 ;  /* 0x0000000105037824 */ /* 0x000fe200078e0203 */
[----:B---3--:R-:W-:Y:S01]  /*3e00*/  ISETP.NE.U32.AND P0, PT, R30, RZ, PT ;  /* 0x000000ff1e00720c */ /* 0x008fe20003f05070 */
[----:B------:R-:W-:Y:S01]  /*3e10*/  FMUL R0, R0, UR4 ;  /* 0x0000000400007c20 */ /* 0x000fe20008400000 */
[----:B------:R-:W-:Y:S02]  /*3e20*/  IMAD.MOV.U32 R5, RZ, RZ, -0x1 ;  /* 0xffffffffff057424 */ /* 0x000fe400078e00ff */
[----:B------:R-:W-:Y:S01]  /*3e30*/  ISETP.NE.AND.EX P0, PT, R31, RZ, PT, P0 ;  /* 0x000000ff1f00720c */ /* 0x000fe20003f05300 */
[----:B------:R3:W4:Y:S01]  /*3e40*/  F2I.U32.TRUNC.NTZ R13, R0 ;  /* 0x00000000000d7305 */ /* 0x000722000020f000 */
[----:B------:R-:W3:Y:S01]  /*3e50*/  LDC R15, c[0x0][0x148] ;  /* 0x00005200ff0f7b82 */ /* 0x000ee20000000800 */
[----:B0-----:R-:W-:-:S02]  /*3e60*/  SHF.R.U64 R12, R4, R6, R3 ;  /* 0x00000006040c7219 */ /* 0x001fc40000001203 */
[----:B------:R-:W-:-:S05]  /*3e70*/  SHF.R.U32.HI R3, RZ, R6, R3 ;  /* 0x00000006ff037219 */ /* 0x000fca0000011603 */
[----:B------:R-:W0:Y:S01]  /*3e80*/  LDC R20, c[0x0][0x600] ;  /* 0x00018000ff147b82 */ /* 0x000e220000000800 */
[-CC-:B-1----:R-:W-:Y:S02]  /*3e90*/  SHF.R.U64 R10, R12, R8.reuse, R3.reuse ;  /* 0x000000080c0a7219 */ /* 0x182fe40000001203 */
[----:B------:R-:W-:-:S05]  /*3ea0*/  SHF.R.U32.HI R3, RZ, R8, R3 ;  /* 0x00000008ff037219 */ /* 0x000fca0000011603 */
[----:B------:R-:W1:Y:S01]  /*3eb0*/  LDC R21, c[0x0][0x648] ;  /* 0x00019200ff157b82 */ /* 0x000e620000000800 */
[-C--:B--2---:R-:W-:Y:S02]  /*3ec0*/  SHF.L.U32 R4, R5, R28.reuse, RZ ;  /* 0x0000001c05047219 */ /* 0x084fe400000006ff */
[-CC-:B------:R-:W-:Y:S02]  /*3ed0*/  SHF.R.U64 R14, R10, R28.reuse, R3.reuse ;  /* 0x0000001c0a0e7219 */ /* 0x180fe40000001203 */
[----:B------:R-:W-:Y:S02]  /*3ee0*/  SHF.R.U32.HI R5, RZ, R28, R3 ;  /* 0x0000001cff057219 */ /* 0x000fe40000011603 */
[----:B------:R-:W-:Y:S01]  /*3ef0*/  LOP3.LUT R59, RZ, R4, RZ, 0x33, !PT ;  /* 0x00000004ff3b7212 */ /* 0x000fe200078e33ff */
[----:B------:R-:W2:Y:S01]  /*3f00*/  LDC R25, c[0x0][0x638] ;  /* 0x00018e00ff197b82 */ /* 0x000ea20000000800 */
[----:B------:R-:W-:Y:S01]  /*3f10*/  SHF.L.U32 R28, R7, R28, RZ ;  /* 0x0000001c071c7219 */ /* 0x000fe200000006ff */
[----:B------:R-:W-:-:S06]  /*3f20*/  IMAD.MOV.U32 R4, RZ, RZ, R14 ;  /* 0x000000ffff047224 */ /* 0x000fcc00078e000e */
[----:B------:R-:W0:Y:S01]  /*3f30*/  LDC R27, c[0x0][0x610] ;  /* 0x00018400ff1b7b82 */ /* 0x000e220000000800 */
[----:B----4-:R-:W-:Y:S05]  /*3f40*/  @!P0 BRA `(.L_x_101) ;  /* 0x0000000000288947 */ /* 0x010fea0003800000 */
        /* <DEDUP_REMOVED lines=10> */
.L_x_101:
[----:B------:R-:W-:Y:S01]  /*3ff0*/  ISETP.NE.AND P0, PT, R2, 0x1, PT ;  /* 0x000000010200780c */ /* 0x000fe20003f05270 */
[----:B------:R-:W-:Y:S01]  /*4000*/  IMAD.MOV R13, RZ, RZ, -R13 ;  /* 0x000000ffff0d7224 */ /* 0x000fe200078e0a0d */
[----:B-1-3--:R-:W-:Y:S01]  /*4010*/  SHF.R.U64 R0, R4, R21, R5 ;  /* 0x0000001504007219 */ /* 0x00afe20000001205 */
[----:B0-----:R-:W-:Y:S01]  /*4020*/  VIADD R5, R20, 0xffffffff ;  /* 0xffffffff14057836 */ /* 0x001fe20000000000 */
[----:B------:R-:W-:-:S03]  /*4030*/  LOP3.LUT R59, R10, R59, RZ, 0xc0, !PT ;  /* 0x0000003b0a3b7212 */ /* 0x000fc600078ec0ff */
[----:B------:R-:W-:Y:S01]  /*4040*/  IMAD.MOV R3, RZ, RZ, -R0 ;  /* 0x000000ffff037224 */ /* 0x000fe200078e0a00 */
[----:B------:R-:W-:Y:S01]  /*4050*/  LOP3.LUT R5, R12, R5, RZ, 0xc0, !PT ;  /* 0x000000050c057212 */ /* 0x000fe200078ec0ff */
[----:B------:R-:W-:Y:S02]  /*4060*/  IMAD R59, R28, R0, R59 ;  /* 0x000000001c3b7224 */ /* 0x000fe400078e023b */
[----:B--2---:R-:W-:Y:S02]  /*4070*/  IMAD R0, R3, R25, R14 ;  /* 0x0000001903007224 */ /* 0x004fe400078e020e */
[----:B------:R-:W-:Y:S02]  /*4080*/  @P0 IMAD R26, R15, R13, R24 ;  /* 0x0000000d0f1a0224 */ /* 0x000fe400078e0218 */
[----:B------:R-:W-:Y:S02]  /*4090*/  IMAD R4, R0, R20, R5 ;  /* 0x0000001400047224 */ /* 0x000fe400078e0205 */
[----:B------:R-:W-:-:S02]  /*40a0*/  IMAD R59, R59, R27, R26 ;  /* 0x0000001b3b3b7224 */ /* 0x000fc400078e021a */
[----:B------:R-:W-:-:S03]  /*40b0*/  IMAD.MOV.U32 R3, RZ, RZ, 0x1 ;  /* 0x00000001ff037424 */ /* 0x000fc600078e00ff */
[----:B------:R-:W-:Y:S02]  /*40c0*/  SEL R60, R4, R59, !P0 ;  /* 0x0000003b043c7207 */ /* 0x000fe40004000000 */
[----:B------:R-:W-:Y:S02]  /*40d0*/  PRMT R0, R3, 0x7610, R0 ;  /* 0x0000761003007816 */ /* 0x000fe40000000000 */
[----:B------:R-:W-:-:S07]  /*40e0*/  SEL R59, R59, R4, !P0 ;  /* 0x000000043b3b7207 */ /* 0x000fce0004000000 */
.L_x_99:
[----:B------:R-:W-:-:S13]  /*40f0*/  LOP3.LUT P0, RZ, R0, 0xff, RZ, 0xc0, !PT ;  /* 0x000000ff00ff7812 */ /* 0x000fda000780c0ff */
[----:B------:R-:W-:Y:S05]  /*4100*/  @P0 BRA `(.L_x_102) ;  /* 0xffffffd000340947 */ /* 0x000fea000383ffff */
[----:B------:R-:W-:Y:S05]  /*4110*/  EXIT ;  /* 0x000000000000794d */ /* 0x000fea0003800000 */
.L_x_7:
[----:B0-----:R-:W-:Y:S01]  /*4120*/  ULDC.64 UR4, c[0x0][0x650] ;  /* 0x0001940000047ab9 */ /* 0x001fe20000000a00 */
        /* <DEDUP_REMOVED lines=25> */
.L_x_104:
[----:B------:R-:W0:Y:S01]  /*42c0*/  LDC.64 R28, c[0x0][0x640] ;  /* 0x00019000ff1c7b82 */ /* 0x000e220000000a00 */
[-CC-:B------:R-:W-:Y:S01]  /*42d0*/  SHF.R.U64 R22, R12, R6.reuse, R13.reuse ;  /* 0x000000060c167219 */ /* 0x180fe2000000120d */
[----:B------:R-:W-:Y:S01]  /*42e0*/  IMAD.MOV.U32 R30, RZ, RZ, 0x1 ;  /* 0x00000001ff1e7424 */ /* 0x000fe200078e00ff */
[----:B------:R-:W-:Y:S02]  /*42f0*/  SHF.R.U32.HI R6, RZ, R6, R13 ;  /* 0x00000006ff067219 */ /* 0x000fe4000001160d */
        /* <DEDUP_REMOVED lines=8> */
[----:B------:R-:W-:Y:S01]  /*4380*/  IMAD.IADD R9, R9, 0x1, R11 ;  /* 0x0000000109097824 */ /* 0x000fe200078e020b */
[----:B0-----:R-:W-:-:S04]  /*4390*/  ISETP.NE.U32.AND P0, PT, R28, RZ, PT ;  /* 0x000000ff1c00720c */ /* 0x001fc80003f05070 */
[----:B------:R-:W-:Y:S02]  /*43a0*/  ISETP.NE.AND.EX P0, PT, R29, RZ, PT, P0 ;  /* 0x000000ff1d00720c */ /* 0x000fe40003f05300 */
[----:B------:R-:W0:Y:S01]  /*43b0*/  LDC R20, c[0x0][0x600] ;  /* 0x00018000ff147b82 */ /* 0x000e220000000800 */
[-CC-:B-1----:R-:W-:Y:S01]  /*43c0*/  SHF.R.U64 R14, R8, R10.reuse, R9.reuse ;  /* 0x0000000a080e7219 */ /* 0x182fe20000001209 */
[----:B------:R-:W-:Y:S01]  /*43d0*/  IMAD.MOV.U32 R8, RZ, RZ, -0x1 ;  /* 0xffffffffff087424 */ /* 0x000fe200078e00ff */
[----:B------:R-:W-:-:S05]  /*43e0*/  SHF.R.U32.HI R9, RZ, R10, R9 ;  /* 0x0000000aff097219 */ /* 0x000fca0000011609 */
[----:B------:R-:W1:Y:S01]  /*43f0*/  LDC R24, c[0x0][0x648] ;  /* 0x00019200ff187b82 */ /* 0x000e620000000800 */
[-CC-:B--2---:R-:W-:Y:S02]  /*4400*/  SHF.R.U64 R23, R14, R12.reuse, R9.reuse ;  /* 0x0000000c0e177219 */ /* 0x184fe40000001209 */
[----:B------:R-:W-:-:S05]  /*4410*/  SHF.R.U32.HI R6, RZ, R12, R9 ;  /* 0x0000000cff067219 */ /* 0x000fca0000011609 */
[----:B------:R-:W2:Y:S01]  /*4420*/  LDC R26, c[0x0][0x638] ;  /* 0x00018e00ff1a7b82 */ /* 0x000ea20000000800 */
[-C--:B---3--:R-:W-:Y:S02]  /*4430*/  SHF.L.U32 R8, R8, R27.reuse, RZ ;  /* 0x0000001b08087219 */ /* 0x088fe400000006ff */
[-CC-:B------:R-:W-:Y:S02]  /*4440*/  SHF.R.U64 R25, R23, R27.reuse, R6.reuse ;  /* 0x0000001b17197219 */ /* 0x180fe40000001206 */
[----:B------:R-:W-:Y:S02]  /*4450*/  LOP3.LUT R32, RZ, R8, RZ, 0x33, !PT ;  /* 0x00000008ff207212 */ /* 0x000fe400078e33ff */
[----:B------:R-:W-:Y:S01]  /*4460*/  SHF.R.U32.HI R9, RZ, R27, R6 ;  /* 0x0000001bff097219 */ /* 0x000fe20000011606 */
[----:B------:R-:W3:Y:S01]  /*4470*/  LDC R31, c[0x0][0x610] ;  /* 0x00018400ff1f7b82 */ /* 0x000ee20000000800 */
[----:B------:R-:W-:Y:S01]  /*4480*/  IMAD.MOV.U32 R8, RZ, RZ, R25 ;  /* 0x000000ffff087224 */ /* 0x000fe200078e0019 */
[----:B------:R-:W-:Y:S06]  /*4490*/  @!P0 BRA `(.L_x_105) ;  /* 0x0000000000288947 */ /* 0x000fec0003800000 */
        /* <DEDUP_REMOVED lines=10> */
.L_x_105:
[----:B------:R-:W-:Y:S01]  /*4540*/  ISETP.NE.AND P0, PT, R2, 0x1, PT ;  /* 0x000000010200780c */ /* 0x000fe20003f05270 */
[----:B------:R-:W-:Y:S01]  /*4550*/  IMAD.MOV.U32 R13, RZ, RZ, R22 ;  /* 0x000000ffff0d7224 */ /* 0x000fe200078e0016 */
[----:B-1----:R-:W-:Y:S01]  /*4560*/  SHF.R.U64 R6, R8, R24, R9 ;  /* 0x0000001808067219 */ /* 0x002fe20000001209 */
[----:B0-----:R-:W-:Y:S01]  /*4570*/  VIADD R9, R20, 0xffffffff ;  /* 0xffffffff14097836 */ /* 0x001fe20000000000 */
[----:B------:R-:W-:Y:S02]  /*4580*/  SHF.L.U32 R30, R30, R27, RZ ;  /* 0x0000001b1e1e7219 */ /* 0x000fe400000006ff */
[----:B------:R-:W-:Y:S01]  /*4590*/  LOP3.LUT R5, R23, R32, RZ, 0xc0, !PT ;  /* 0x0000002017057212 */ /* 0x000fe200078ec0ff */
[----:B------:R-:W-:-:S04]  /*45a0*/  IMAD.MOV R8, RZ, RZ, -R6 ;  /* 0x000000ffff087224 */ /* 0x000fc800078e0a06 */
[----:B------:R-:W-:Y:S01]  /*45b0*/  IMAD R6, R30, R6, R5 ;  /* 0x000000061e067224 */ /* 0x000fe200078e0205 */
[----:B------:R-:W-:Y:S01]  /*45c0*/  LOP3.LUT R5, R14, R9, RZ, 0xc0, !PT ;  /* 0x000000090e057212 */ /* 0x000fe200078ec0ff */
[----:B------:R-:W-:Y:S02]  /*45d0*/  @P0 IMAD R3, R7, R21, R4 ;  /* 0x0000001507030224 */ /* 0x000fe400078e0204 */
[----:B--2---:R-:W-:Y:S02]  /*45e0*/  IMAD R4, R8, R26, R25 ;  /* 0x0000001a08047224 */ /* 0x004fe400078e0219 */
[----:B---3--:R-:W-:Y:S02]  /*45f0*/  IMAD R3, R6, R31, R3 ;  /* 0x0000001f06037224 */ /* 0x008fe400078e0203 */
[----:B------:R-:W-:Y:S02]  /*4600*/  IMAD R4, R4, R20, R5 ;  /* 0x0000001404047224 */ /* 0x000fe400078e0205 */
[----:B------:R-:W-:-:S03]  /*4610*/  IMAD.MOV.U32 R6, RZ, RZ, 0x1 ;  /* 0x00000001ff067424 */ /* 0x000fc600078e00ff */
[----:B------:R-:W-:Y:S02]  /*4620*/  SEL R20, R4, R3, !P0 ;  /* 0x0000000304147207 */ /* 0x000fe40004000000 */
[----:B------:R-:W-:-:S07]  /*4630*/  SEL R12, R3, R4, !P0 ;  /* 0x00000004030c7207 */ /* 0x000fce0004000000 */
.L_x_103:
[----:B------:R-:W-:-:S08]  /*4640*/  NOP ;  /* 0x0000000000007918 */ /* 0x000fd00000000000 */
[----:B------:R-:W0:-:S00]  /*4650*/  USETMAXREG.DEALLOC.CTAPOOL 0x28 ;  /* 0x00000028000079c8 */ /* 0x000e0000080e0500 */
[----:B0-----:R-:W-:-:S13]  /*4660*/  ISETP.NE.AND P0, PT, R0, RZ, PT ;  /* 0x000000ff0000720c */ /* 0x001fda0003f05270 */
[----:B------:R-:W-:Y:S05]  /*4670*/  @P0 EXIT ;  /* 0x000000000000094d */ /* 0x000fea0003800000 */
[----:B------:R-:W-:Y:S01]  /*4680*/  LOP3.LUT P0, RZ, R6, 0xff, RZ, 0xc0, !PT ;  /* 0x000000ff06ff7812 */ /* 0x000fe2000780c0ff */
[----:B------:R-:W-:Y:S02]  /*4690*/  IMAD.MOV.U32 R10, RZ, RZ, 0x1 ;  /* 0x00000001ff0a7424 */ /* 0x000fe400078e00ff */
[----:B------:R-:W-:-:S10]  /*46a0*/  IMAD.MOV.U32 R9, RZ, RZ, RZ ;  /* 0x000000ffff097224 */ /* 0x000fd400078e00ff */
[----:B------:R-:W-:Y:S05]  /*46b0*/  @!P0 BRA `(.L_x_106) ;  /* 0x0000000c00808947 */ /* 0x000fea0003800000 */
[----:B------:R-:W0:Y:S01]  /*46c0*/  LDC R0, c[0x0][0x28c] ;  /* 0x0000a300ff007b82 */ /* 0x000e220000000800 */
[----:B------:R-:W-:Y:S01]  /*46d0*/  ULDC UR5, c[0x0][0x658] ;  /* 0x0001960000057ab9 */ /* 0x000fe20000000800 */
[----:B------:R-:W-:Y:S01]  /*46e0*/  UMOV UR11, 0xffffffff ;  /* 0xffffffff000b7882 */ /* 0x000fe20000000000 */
[----:B------:R-:W-:Y:S01]  /*46f0*/  UMOV UR15, 0x1 ;  /* 0x00000001000f7882 */ /* 0x000fe20000000000 */
[----:B------:R-:W-:Y:S01]  /*4700*/  USHF.L.U32 UR11, UR11, UR5, URZ ;  /* 0x000000050b0b7299 */ /* 0x000fe2000800063f */
[----:B------:R-:W-:Y:S01]  /*4710*/  BSSY B0, `(.L_x_106) ;  /* 0x00000da000007945 */ /* 0x000fe20003800000 */
[----:B------:R-:W-:Y:S01]  /*4720*/  ULDC UR9, c[0x0][0xc] ;  /* 0x0000030000097ab9 */ /* 0x000fe20000000800 */
[----:B------:R-:W-:Y:S01]  /*4730*/  ULDC UR12, c[0x0][0x10] ;  /* 0x00000400000c7ab9 */ /* 0x000fe20000000800 */
[----:B------:R-:W1:Y:S01]  /*4740*/  S2UR UR8, SR_CgaCtaId ;  /* 0x00000000000879c3 */ /* 0x000e620000008800 */
[----:B------:R-:W-:Y:S01]  /*4750*/  USHF.L.U32 UR5, UR15, UR5, URZ ;  /* 0x000000050f057299 */ /* 0x000fe2000800063f */
[----:B------:R-:W-:Y:S01]  /*4760*/  LOP3.LUT R11, R19, 0x2, RZ, 0xfc, !PT ;  /* 0x00000002130b7812 */ /* 0x000fe200078efcff */
[----:B------:R-:W-:Y:S01]  /*4770*/  IMAD.MOV.U32 R10, RZ, RZ, 0x1 ;  /* 0x00000001ff0a7424 */ /* 0x000fe200078e00ff */
[----:B------:R-:W-:Y:S01]  /*4780*/  ULDC UR4, c[0x0][0x600] ;  /* 0x0001800000047ab9 */ /* 0x000fe20000000800 */
[----:B------:R-:W-:Y:S01]  /*4790*/  IMAD.MOV.U32 R9, RZ, RZ, RZ ;  /* 0x000000ffff097224 */ /* 0x000fe200078e00ff */
[----:B------:R-:W-:Y:S01]  /*47a0*/  UMOV UR20, 0x5 ;  /* 0x0000000500147882 */ /* 0x000fe20000000000 */
[----:B------:R-:W-:Y:S01]  /*47b0*/  UIADD3 UR4, UR4, -0x1, URZ ;  /* 0xffffffff04047890 */ /* 0x000fe2000fffe03f */
[----:B------:R-:W-:Y:S01]  /*47c0*/  ULDC.64 UR28, c[0x0][0x198] ;  /* 0x00006600001c7ab9 */ /* 0x000fe20000000a00 */
[----:B0-----:R-:W-:-:S05]  /*47d0*/  VIADD R0, R0, 0x3f ;  /* 0x0000003f00007836 */ /* 0x001fca0000000000 */
[----:B------:R-:W-:Y:S01]  /*47e0*/  SHF.R.S32.HI R3, RZ, 0x1f, R0 ;  /* 0x0000001fff037819 */ /* 0x000fe20000011400 */
[----:B-1----:R-:W-:-:S03]  /*47f0*/  ULOP3.LUT UR10, UR8, 0x1, URZ, 0xc0, !UPT ;  /* 0x00000001080a7892 */ /* 0x002fc6000f8ec03f */
[----:B------:R-:W-:Y:S01]  /*4800*/  LEA.HI R3, R3, R0, RZ, 0x6 ;  /* 0x0000000003037211 */ /* 0x000fe200078f30ff */
[----:B------:R-:W-:Y:S01]  /*4810*/  USHF.L.U32 UR7, UR8, 0xb, URZ ;  /* 0x0000000b08077899 */ /* 0x000fe2000800063f */
[----:B------:R-:W-:Y:S01]  /*4820*/  IMAD.MOV.U32 R0, RZ, RZ, 0x1 ;  /* 0x00000001ff007424 */ /* 0x000fe200078e00ff */
[----:B------:R-:W-:Y:S01]  /*4830*/  USHF.R.U32.HI UR27, URZ, 0x1, UR8 ;  /* 0x000000013f1b7899 */ /* 0x000fe20008011608 */
[--C-:B------:R-:W-:Y:S01]  /*4840*/  SHF.R.S32.HI R8, RZ, 0x6, R3.reuse ;  /* 0x00000006ff087819 */ /* 0x100fe20000011403 */
[----:B------:R-:W-:Y:S02]  /*4850*/  USHF.L.U32 UR6, UR8, 0x5, URZ ;  /* 0x0000000508067899 */ /* 0x000fe4000800063f */
[----:B------:R-:W-:Y:S01]  /*4860*/  ULOP3.LUT UR8, UR8, 0xfffffffe, URZ, 0xc0, !UPT ;  /* 0xfffffffe08087892 */ /* 0x000fe2000f8ec03f */
[----:B------:R-:W-:Y:S01]  /*4870*/  PRMT R3, R0, 0x7610, R3 ;  /* 0x0000761000037816 */ /* 0x000fe20000000003 */
[----:B------:R-:W-:Y:S01]  /*4880*/  UISETP.GT.U32.AND UP0, UPT, UR10, 0xffff, UPT ;  /* 0x0000ffff0a00788c */ /* 0x000fe2000bf04070 */
[----:B------:R-:W-:Y:S01]  /*4890*/  VIADD R0, R8, 0x1 ;  /* 0x0000000108007836 */ /* 0x000fe20000000000 */
[----:B------:R-:W-:-:S02]  /*48a0*/  ULOP3.LUT UR13, UR7, 0x800, URZ, 0xc0, !UPT ;  /* 0x00000800070d7892 */ /* 0x000fc4000f8ec03f */
[----:B------:R-:W-:Y:S02]  /*48b0*/  ULOP3.LUT UR7, URZ, UR11, URZ, 0x33, !UPT ;  /* 0x0000000b3f077292 */ /* 0x000fe4000f8e333f */
[----:B------:R-:W-:Y:S02]  /*48c0*/  USHF.L.U32 UR14, UR15, UR8, URZ ;  /* 0x000000080f0e7299 */ /* 0x000fe4000800063f */
[----:B------:R-:W-:Y:S02]  /*48d0*/  ULOP3.LUT UR11, UR8, 0x1, URZ, 0xfc, !UPT ;  /* 0x00000001080b7892 */ /* 0x000fe4000f8efc3f */
[----:B------:R-:W-:Y:S02]  /*48e0*/  UIMAD.WIDE.U32 UR8, UR9, UR12, URZ ;  /* 0x0000000c090872a5 */ /* 0x000fe4000f8e003f */
[----:B------:R-:W-:Y:S01]  /*48f0*/  USEL UR10, UR10, 0xffff, !UP0 ;  /* 0x0000ffff0a0a7887 */ /* 0x000fe2000c000000 */
[----:B------:R-:W-:Y:S01]  /*4900*/  ULDC UR12, c[0x0][0x14] ;  /* 0x00000500000c7ab9 */ /* 0x000fe20000000800 */
[----:B------:R-:W-:-:S02]  /*4910*/  USHF.L.U32 UR11, UR15, UR11, URZ ;  /* 0x0000000b0f0b7299 */ /* 0x000fc4000800063f */
[----:B------:R-:W-:Y:S02]  /*4920*/  UIMAD.WIDE.U32 UR24, UR8, UR12, URZ ;  /* 0x0000000c081872a5 */ /* 0x000fe4000f8e003f */
[----:B------:R-:W-:Y:S02]  /*4930*/  UIMAD UR15, UR9, UR12, URZ ;  /* 0x0000000c090f72a4 */ /* 0x000fe4000f8e023f */
[----:B------:R-:W-:Y:S02]  /*4940*/  ULOP3.LUT UR10, UR10, 0xffff, URZ, 0xc0, !UPT ;  /* 0x0000ffff0a0a7892 */ /* 0x000fe4000f8ec03f */
[----:B------:R-:W-:Y:S02]  /*4950*/  ULEA UR30, UR27, 0x100, 0xc ;  /* 0x000001001b1e7891 */ /* 0x000fe4000f8e603f */
[----:B------:R-:W-:Y:S02]  /*4960*/  ULOP3.LUT UR6, UR6, 0x20, URZ, 0xc0, !UPT ;  /* 0x0000002006067892 */ /* 0x000fe4000f8ec03f */
[----:B------:R-:W-:-:S02]  /*4970*/  ULOP3.LUT UR13, UR13, 0x8100, URZ, 0xfc, !UPT ;  /* 0x000081000d0d7892 */ /* 0x000fc4000f8efc3f */
[----:B------:R-:W-:Y:S02]  /*4980*/  ULOP3.LUT UR14, UR14, UR11, URZ, 0xfc, !UPT ;  /* 0x0000000b0e0e7292 */ /* 0x000fe4000f8efc3f */
[----:B------:R-:W-:Y:S02]  /*4990*/  UIADD3 UR15, UR25, UR15, URZ ;  /* 0x0000000f190f7290 */ /* 0x000fe4000fffe03f */
[----:B------:R-:W-:-:S12]  /*49a0*/  USHF.L.U32 UR20, UR20, UR10, URZ ;  /* 0x0000000a14147299 */ /* 0x000fd8000800063f */
.L_x_117:
[----:B------:R-:W-:-:S03]  /*49b0*/  UMOV UR8, 0xffffffff ;  /* 0xffffffff00087882 */ /* 0x000fc60000000000 */
[----:B------:R-:W-:Y:S05]  /*49c0*/  BRA.DIV UR8, `(.L_x_107) ;  /* 0x0000000e08a47947 */ /* 0x000fea000b800000 */
[----:B------:R-:W-:-:S13]  /*49d0*/  ELECT P6, URZ, PT ;  /* 0x00000000003f782f */ /* 0x000fda00038c0000 */
.L_x_128:
[----:B------:R-:W0:Y:S01]  /*49e0*/  LDC R4, c[0x0][0x28c] ;  /* 0x0000a300ff047b82 */ /* 0x000e220000000800 */
[----:B------:R-:W-:Y:S01]  /*49f0*/  BSSY B1, `(.L_x_108) ;  /* 0x0000039000017945 */ /* 0x000fe20003800000 */
[----:B0-----:R-:W-:-:S13]  /*4a00*/  ISETP.LT.OR P6, PT, R4, 0x1, !P6 ;  /* 0x000000010400780c */ /* 0x001fda00077c1670 */
[----:B------:R-:W-:Y:S05]  /*4a10*/  @P6 BRA `(.L_x_109) ;  /* 0x0000000000d86947 */ /* 0x000fea0003800000 */
[----:B------:R-:W-:Y:S01]  /*4a20*/  LEA R12, R12, UR27, 0x1 ;  /* 0x0000001b0c0c7c11 */ /* 0x000fe2000f8e08ff */
[----:B------:R-:W-:Y:S01]  /*4a30*/  IMAD.MOV.U32 R21, RZ, RZ, RZ ;  /* 0x000000ffff157224 */ /* 0x000fe200078e00ff */
[----:B------:R-:W-:Y:S01]  /*4a40*/  LEA R20, R20, UR6, 0x6 ;  /* 0x0000000614147c11 */ /* 0x000fe2000f8e30ff */
[----:B------:R-:W-:Y:S02]  /*4a50*/  IMAD.MOV.U32 R4, RZ, RZ, R0 ;  /* 0x000000ffff047224 */ /* 0x000fe400078e0000 */
[----:B------:R-:W-:Y:S02]  /*4a60*/  IMAD.MOV.U32 R5, RZ, RZ, R10 ;  /* 0x000000ffff057224 */ /* 0x000fe400078e000a */
[----:B------:R-:W-:Y:S02]  /*4a70*/  IMAD.MOV.U32 R6, RZ, RZ, R9 ;  /* 0x000000ffff067224 */ /* 0x000fe400078e0009 */
[----:B------:R-:W-:-:S07]  /*4a80*/  IMAD.SHL.U32 R14, R12, 0x40, RZ ;  /* 0x000000400c0e7824 */ /* 0x000fce00078e00ff */
.L_x_112:
[----:B------:R-:W0:Y:S01]  /*4a90*/  S2R R12, SR_CgaCtaId ;  /* 0x00000000000c7919 */ /* 0x000e220000008800 */
[----:B------:R-:W-:Y:S02]  /*4aa0*/  MOV R7, 0x400 ;  /* 0x0000040000077802 */ /* 0x000fe40000000f00 */
[----:B------:R-:W-:Y:S02]  /*4ab0*/  LOP3.LUT P1, RZ, R18, 0x7f, RZ, 0xc0, !PT ;  /* 0x0000007f12ff7812 */ /* 0x000fe4000782c0ff */
[----:B0-----:R-:W-:Y:S02]  /*4ac0*/  LEA R15, R12, R7, 0x18 ;  /* 0x000000070c0f7211 */ /* 0x001fe400078ec0ff */
[----:B------:R-:W-:-:S09]  /*4ad0*/  SHF.L.U32 R7, R5, 0x1f, RZ ;  /* 0x0000001f05077819 */ /* 0x000fd200000006ff */
[----:B------:R-:W0:Y:S01]  /*4ae0*/  @!P1 LDC R12, c[0x0][0x500] ;  /* 0x00014000ff0c9b82 */ /* 0x000e220000000800 */
[----:B------:R-:W-:-:S04]  /*4af0*/  IMAD R22, R6, 0x8, R15 ;  /* 0x0000000806167824 */ /* 0x000fc800078e020f */
[----:B------:R-:W1:Y:S02]  /*4b00*/  SYNCS.PHASECHK.TRANS64.TRYWAIT P0, [R22+URZ+0x20], R7 ;  /* 0x00002007160075a7 */ /* 0x000e64000800017f */
[----:B-1----:R-:W-:Y:S05]  /*4b10*/  @!P0 BRA `(.L_x_110) ;  /* 0x0000000c00708947 */ /* 0x002fea0003800000 */
.L_x_129:
[----:B-1----:R-:W-:Y:S01]  /*4b20*/  PRMT R7, R11, 0x9910, RZ ;  /* 0x000099100b077816 */ /* 0x002fe200000000ff */
[----:B0-----:R0:W-:Y:S03]  /*4b30*/  @!P1 SYNCS.ARRIVE.TRANS64 RZ, [R22+URZ], R12 ;  /* 0x0000000c16ff99a7 */ /* 0x0011e6000800003f */
[----:B------:R-:W-:-:S13]  /*4b40*/  ISETP.NE.AND P0, PT, R7, 0x2, PT ;  /* 0x000000020700780c */ /* 0x000fda0003f05270 */
[----:B0-----:R-:W-:Y:S05]  /*4b50*/  @P0 BRA `(.L_x_111) ;  /* 0x0000000000040947 */ /* 0x001fea0003800000 */
[----:B------:R-:W-:Y:S01]  /*4b60*/  BPT.TRAP 0x1 ;  /* 0x000000040000795c */ /* 0x000fe20000300000 */
.L_x_111:
[----:B------:R-:W-:Y:S01]  /*4b70*/  R2UR UR11, R6 ;  /* 0x00000000060b72ca */ /* 0x000fe200000e0000 */
[----:B------:R-:W-:Y:S01]  /*4b80*/  VIADD R4, R4, 0xffffffff ;  /* 0xffffffff04047836 */ /* 0x000fe20000000000 */
[----:B------:R-:W-:Y:S01]  /*4b90*/  R2UR UR22, R15 ;  /* 0x000000000f1672ca */ /* 0x000fe200000e0000 */
[----:B------:R-:W-:Y:S01]  /*4ba0*/  UIADD3 UR16, UP0, UR28, 0xf0, URZ ;  /* 0x000000f01c107890 */ /* 0x000fe2000ff1e03f */
[----:B------:R-:W-:Y:S01]  /*4bb0*/  R2UR UR23, R14 ;  /* 0x000000000e1772ca */ /* 0x000fe200000e0000 */
[----:B------:R-:W-:Y:S01]  /*4bc0*/  UIADD3 UR32, UP1, UR28, 0x1f0, URZ ;  /* 0x000001f01c207890 */ /* 0x000fe2000ff3e03f */
[----:B------:R-:W-:Y:S01]  /*4bd0*/  R2UR UR9, R22 ;  /* 0x00000000160972ca */ /* 0x000fe200000e0000 */
[----:B------:R-:W-:Y:S01]  /*4be0*/  UIADD3.X UR17, URZ, UR29, URZ, UP0, !UPT ;  /* 0x0000001d3f117290 */ /* 0x000fe200087fe43f */
[----:B------:R-:W-:Y:S01]  /*4bf0*/  R2UR UR10, R21 ;  /* 0x00000000150a72ca */ /* 0x000fe200000e0000 */
[----:B------:R-:W-:Y:S01]  /*4c00*/  UPRMT UR21, URZ, 0x5410, UR20 ;  /* 0x000054103f157896 */ /* 0x000fe20008000014 */
[----:B------:R-:W-:Y:S01]  /*4c10*/  R2UR UR12, R13 ;  /* 0x000000000d0c72ca */ /* 0x000fe200000e0000 */
[----:B------:R-:W-:Y:S01]  /*4c20*/  VIADD R6, R6, 0x1 ;  /* 0x0000000106067836 */ /* 0x000fe20000000000 */
[----:B------:R-:W-:Y:S01]  /*4c30*/  R2UR UR26, R20 ;  /* 0x00000000141a72ca */ /* 0x000fe200000e0000 */
[----:B------:R-:W-:Y:S01]  /*4c40*/  ULEA UR8, UR11, UR30, 0xd ;  /* 0x0000001e0b087291 */ /* 0x000fe2000f8e683f */
[----:B------:R-:W-:Y:S01]  /*4c50*/  ISETP.GT.AND P1, PT, R4, 0x1, PT ;  /* 0x000000010400780c */ /* 0x000fe20003f24270 */
[----:B------:R-:W-:Y:S01]  /*4c60*/  ULEA UR11, UR11, UR13, 0xc ;  /* 0x0000000d0b0b7291 */ /* 0x000fe2000f8e603f */
[C---:B------:R-:W-:Y:S01]  /*4c70*/  ISETP.NE.AND P0, PT, R6.reuse, 0x4, PT ;  /* 0x000000040600780c */ /* 0x040fe20003f05270 */
[----:B------:R-:W-:Y:S01]  /*4c80*/  UIADD3 UR8, UR22, UR8, URZ ;  /* 0x0000000816087290 */ /* 0x000fe2000fffe03f */
[----:B------:R-:W-:Y:S01]  /*4c90*/  VIADD R21, R21, 0x40 ;  /* 0x0000004015157836 */ /* 0x000fe20000000000 */
[----:B------:R-:W-:Y:S01]  /*4ca0*/  UIADD3 UR22, UR22, UR11, URZ ;  /* 0x0000000b16167290 */ /* 0x000fe2000fffe03f */
[----:B------:R-:W-:Y:S01]  /*4cb0*/  SEL R12, RZ, 0x1, P0 ;  /* 0x00000001ff0c7807 */ /* 0x000fe20000000000 */
[----:B------:R-:W-:Y:S01]  /*4cc0*/  UPRMT UR31, URZ, 0x5410, UR14 ;  /* 0x000054103f1f7896 */ /* 0x000fe2000800000e */
[----:B------:R-:W-:Y:S01]  /*4cd0*/  SEL R6, R6, RZ, P0 ;  /* 0x000000ff06067207 */ /* 0x000fe20000000000 */
[----:B------:R-:W-:Y:S01]  /*4ce0*/  UIADD3.X UR33, URZ, UR29, URZ, UP1, !UPT ;  /* 0x0000001d3f217290 */ /* 0x000fe20008ffe43f */
[----:B------:R-:W-:Y:S01]  /*4cf0*/  LOP3.LUT R5, R5, R12, RZ, 0x3c, !PT ;  /* 0x0000000c05057212 */ /* 0x000fe200078e3cff */
[----:B------:R-:W-:Y:S01]  /*4d00*/  UMOV UR18, 0x0 ;  /* 0x0000000000127882 */ /* 0x000fe20000000000 */
[----:B------:R-:W-:Y:S01]  /*4d10*/  UMOV UR19, 0x10000000 ;  /* 0x1000000000137882 */ /* 0x000fe20000000000 */
[----:B------:R-:W-:-:S02]  /*4d20*/  UMOV UR11, UR23 ;  /* 0x00000017000b7c82 */ /* 0x000fc40008000000 */
[----:B------:R0:W-:Y:S02]  /*4d30*/  UTMALDG.3D.MULTICAST [UR8], [UR16], UR21, desc[UR18] ;  /* 0x00001208100073b4 */ /* 0x0001e40008011815 */
[----:B0-----:R-:W-:Y:S01]  /*4d40*/  UMOV UR8, UR22 ;  /* 0x0000001600087c82 */ /* 0x001fe20008000000 */
[----:B------:R-:W-:Y:S02]  /*4d50*/  UMOV UR11, UR26 ;  /* 0x0000001a000b7c82 */ /* 0x000fe40008000000 */
[----:B------:R0:W-:Y:S02]  /*4d60*/  UTMALDG.3D.MULTICAST [UR8], [UR32], UR31, desc[UR18] ;  /* 0x00001208200073b4 */ /* 0x0001e4000801181f */
[----:B0-----:R-:W-:Y:S05]  /*4d70*/  @P1 BRA `(.L_x_112) ;  /* 0xfffffffc00441947 */ /* 0x001fea000383ffff */
.L_x_109:
[----:B------:R-:W-:Y:S05]  /*4d80*/  BSYNC B1 ;  /* 0x0000000000017941 */ /* 0x000fea0003800000 */
.L_x_108:
[----:B------:R-:W-:Y:S01]  /*4d90*/  LOP3.LUT P1, RZ, R3, 0xff, RZ, 0xc0, !PT ;  /* 0x000000ff03ff7812 */ /* 0x000fe2000782c0ff */
[----:B------:R-:W-:Y:S01]  /*4da0*/  IMAD.IADD R9, R8, 0x1, R9 ;  /* 0x0000000108097824 */ /* 0x000fe200078e0209 */
[----:B------:R-:W-:Y:S01]  /*4db0*/  IADD3 R16, P2, R16, UR24, RZ ;  /* 0x0000001810107c10 */ /* 0x000fe2000ff5e0ff */
[----:B------:R-:W-:Y:S01]  /*4dc0*/  ULDC.64 UR8, c[0x0][0x650] ;  /* 0x0001940000087ab9 */ /* 0x000fe20000000a00 */
[----:B------:R-:W-:Y:S01]  /*4dd0*/  BSSY B1, `(.L_x_113) ;  /* 0x000006b000017945 */ /* 0x000fe20003800000 */
[----:B------:R-:W-:Y:S01]  /*4de0*/  IMAD.MOV.U32 R12, RZ, RZ, -0x1 ;  /* 0xffffffffff0c7424 */ /* 0x000fe200078e00ff */
[----:B------:R-:W-:Y:S01]  /*4df0*/  SHF.R.U32.HI R3, RZ, 0x2, R9 ;  /* 0x00000002ff037819 */ /* 0x000fe20000011609 */
[----:B------:R-:W-:Y:S01]  /*4e00*/  IMAD.MOV.U32 R20, RZ, RZ, -0x1 ;  /* 0xffffffffff147424 */ /* 0x000fe200078e00ff */
[----:B------:R-:W-:Y:S01]  /*4e10*/  ISETP.GT.U32.AND P0, PT, R9, 0x3, PT ;  /* 0x000000030900780c */ /* 0x000fe20003f04070 */
[----:B------:R-:W-:Y:S01]  /*4e20*/  IMAD.MOV.U32 R13, RZ, RZ, -0x1 ;  /* 0xffffffffff0d7424 */ /* 0x000fe200078e00ff */
[----:B------:R-:W-:-:S02]  /*4e30*/  LOP3.LUT R3, R3, 0x1, RZ, 0xc0, !PT ;  /* 0x0000000103037812 */ /* 0x000fc400078ec0ff */
[----:B------:R-:W-:Y:S01]  /*4e40*/  ISETP.LT.U32.AND P0, PT, R8, 0x4, P0 ;  /* 0x000000040800780c */ /* 0x000fe20000701070 */
[----:B------:R-:W0:Y:S01]  /*4e50*/  @P1 S2R R5, SR_CgaCtaId ;  /* 0x0000000000051919 */ /* 0x000e220000008800 */
[----:B------:R-:W-:Y:S02]  /*4e60*/  @P1 MOV R4, 0x400 ;  /* 0x0000040000041802 */ /* 0x000fe40000000f00 */
[----:B------:R-:W-:Y:S02]  /*4e70*/  IADD3.X R17, R17, UR15, RZ, P2, !PT ;  /* 0x0000000f11117c10 */ /* 0x000fe400097fe4ff */
[----:B------:R-:W-:Y:S02]  /*4e80*/  ISETP.GE.U32.AND P2, PT, R16, UR8, PT ;  /* 0x0000000810007c0c */ /* 0x000fe4000bf46070 */
[----:B------:R-:W-:Y:S02]  /*4e90*/  LOP3.LUT R9, R9, 0x3, RZ, 0xc0, !PT ;  /* 0x0000000309097812 */ /* 0x000fe400078ec0ff */
[----:B0-----:R-:W-:-:S04]  /*4ea0*/  @P1 LEA R4, R5, R4, 0x18 ;  /* 0x0000000405041211 */ /* 0x001fc800078ec0ff */
[----:B------:R0:W-:Y:S01]  /*4eb0*/  @P1 SYNCS.ARRIVE.TRANS64.A1T0 RZ, [R4+URZ+0x58], RZ ;  /* 0x000058ff04ff19a7 */ /* 0x0001e2000810003f */
[----:B------:R-:W-:Y:S02]  /*4ec0*/  ISETP.NE.U32.AND P1, PT, R3, 0x1, PT ;  /* 0x000000010300780c */ /* 0x000fe40003f25070 */
[----:B------:R-:W-:Y:S02]  /*4ed0*/  SEL R3, RZ, 0x1, !P0 ;  /* 0x00000001ff037807 */ /* 0x000fe40004000000 */
[----:B------:R-:W-:Y:S02]  /*4ee0*/  ISETP.GE.U32.AND.EX P0, PT, R17, UR9, PT, P2 ;  /* 0x0000000911007c0c */ /* 0x000fe4000bf06120 */
[----:B------:R-:W-:-:S04]  /*4ef0*/  ISETP.GT.U32.AND P1, PT, R8, 0x3, !P1 ;  /* 0x000000030800780c */ /* 0x000fc80004f24070 */
[----:B0-----:R-:W-:-:S04]  /*4f00*/  SEL R4, RZ, 0x1, !P1 ;  /* 0x00000001ff047807 */ /* 0x001fc80004800000 */
[--C-:B------:R-:W-:Y:S02]  /*4f10*/  LOP3.LUT R10, R4, R10, R3.reuse, 0x96, !PT ;  /* 0x0000000a040a7212 */ /* 0x100fe400078e9603 */
[----:B------:R-:W-:Y:S02]  /*4f20*/  PRMT R4, RZ, 0x7610, R4 ;  /* 0x00007610ff047816 */ /* 0x000fe40000000004 */
[----:B------:R-:W-:Y:S01]  /*4f30*/  PRMT R3, RZ, 0x7610, R3 ;  /* 0x00007610ff037816 */ /* 0x000fe20000000003 */
[----:B------:R-:W-:Y:S06]  /*4f40*/  @P0 BRA `(.L_x_114) ;  /* 0x00000004004c0947 */ /* 0x000fec0003800000 */
[----:B------:R-:W0:Y:S01]  /*4f50*/  S2R R14, SR_CTAID.X ;  /* 0x00000000000e7919 */ /* 0x000e220000002500 */
[----:B------:R-:W-:Y:S01]  /*4f60*/  ULDC.64 UR8, c[0x0][0x628] ;  /* 0x00018a0000087ab9 */ /* 0x000fe20000000a00 */
[----:B------:R-:W1:Y:S01]  /*4f70*/  LDC R15, c[0x0][0x144] ;  /* 0x00005100ff0f7b82 */ /* 0x000e620000000800 */
[----:B------:R-:W-:Y:S01]  /*4f80*/  ISETP.NE.U32.AND P0, PT, RZ, UR8, PT ;  /* 0x00000008ff007c0c */ /* 0x000fe2000bf05070 */
[----:B------:R-:W2:Y:S01]  /*4f90*/  S2R R12, SR_CTAID.Y ;  /* 0x00000000000c7919 */ /* 0x000ea20000002600 */
[----:B------:R-:W-:Y:S01]  /*4fa0*/  ULDC UR10, c[0x0][0x150] ;  /* 0x00005400000a7ab9 */ /* 0x000fe20000000800 */
[----:B------:R-:W-:Y:S01]  /*4fb0*/  ULDC UR11, c[0x0][0x630] ;  /* 0x00018c00000b7ab9 */ /* 0x000fe20000000800 */
[----:B------:R-:W-:Y:S01]  /*4fc0*/  ISETP.NE.AND.EX P0, PT, RZ, UR9, PT, P0 ;  /* 0x00000009ff007c0c */ /* 0x000fe2000bf05300 */
[----:B------:R-:W-:Y:S01]  /*4fd0*/  IMAD.MOV.U32 R4, RZ, RZ, R16 ;  /* 0x000000ffff047224 */ /* 0x000fe200078e0010 */
[----:B0-----:R-:W-:-:S05]  /*4fe0*/  I2FP.F32.U32 R5, R14 ;  /* 0x0000000e00057245 */ /* 0x001fca0000201000 */
[----:B------:R-:W-:Y:S01]  /*4ff0*/  FMUL R20, R5, UR10 ;  /* 0x0000000a05147c20 */ /* 0x000fe20008400000 */
[----:B------:R-:W-:-:S05]  /*5000*/  IMAD.MOV.U32 R5, RZ, RZ, R17 ;  /* 0x000000ffff057224 */ /* 0x000fca00078e0011 */
[----:B--2---:R-:W-:Y:S05]  /*5010*/  @!P0 BRA `(.L_x_115) ;  /* 0x0000000000288947 */ /* 0x004fea0003800000 */
[----:B------:R-:W-:Y:S02]  /*5020*/  ULDC UR10, c[0x0][0x634] ;  /* 0x00018d00000a7ab9 */ /* 0x000fe40000000800 */
[----:B------:R-:W-:-:S05]  /*5030*/  IADD3 R5, P0, R16, UR10, RZ ;  /* 0x0000000a10057c10 */ /* 0x000fca000ff1e0ff */
[----:B------:R-:W-:-:S04]  /*5040*/  IMAD.X R13, RZ, RZ, R17, P0 ;  /* 0x000000ffff0d7224 */ /* 0x000fc800000e0611 */
[----:B------:R-:W-:-:S04]  /*5050*/  IMAD.WIDE.U32 R6, R13, UR8, RZ ;  /* 0x000000080d067c25 */ /* 0x000fc8000f8e00ff */
[----:B------:R-:W-:-:S04]  /*5060*/  IMAD.WIDE.U32 R6, P0, R5, UR9, R6 ;  /* 0x0000000905067c25 */ /* 0x000fc8000f800006 */
[----:B------:R-:W-:-:S04]  /*5070*/  IMAD.WIDE.U32 R4, R5, UR8, RZ ;  /* 0x0000000805047c25 */ /* 0x000fc8000f8e00ff */
[----:B------:R-:W-:Y:S01]  /*5080*/  IMAD.MOV.U32 R4, RZ, RZ, R7 ;  /* 0x000000ffff047224 */ /* 0x000fe200078e0007 */
[----:B------:R-:W-:Y:S01]  /*5090*/  IADD3 RZ, P1, R5, R6, RZ ;  /* 0x0000000605ff7210 */ /* 0x000fe20007f3e0ff */
[----:B------:R-:W-:-:S04]  /*50a0*/  IMAD.X R5, RZ, RZ, RZ, P0 ;  /* 0x000000ffff057224 */ /* 0x000fc800000e06ff */
[----:B------:R-:W-:-:S08]  /*50b0*/  IMAD.WIDE.U32.X R4, R13, UR9, R4, P1 ;  /* 0x000000090d047c25 */ /* 0x000fd000088e0404 */
.L_x_115:
[--C-:B------:R-:W-:Y:S01]  /*50c0*/  SHF.R.U64 R13, R4, UR11, R5.reuse ;  /* 0x0000000b040d7c19 */ /* 0x100fe20008001205 */
[----:B------:R-:W0:Y:S01]  /*50d0*/  F2I.U32.TRUNC.NTZ R20, R20 ;  /* 0x0000001400147305 */ /* 0x000e22000020f000 */
[----:B------:R-:W-:Y:S01]  /*50e0*/  SHF.R.U32.HI R4, RZ, UR11, R5 ;  /* 0x0000000bff047c19 */ /* 0x000fe20008011605 */
[----:B------:R-:W-:Y:S01]  /*50f0*/  ULDC.64 UR8, c[0x0][0x620] ;  /* 0x0001880000087ab9 */ /* 0x000fe20000000a00 */
[----:B------:R-:W-:Y:S01]  /*5100*/  IADD3 R7, P0, RZ, -R13, RZ ;  /* 0x8000000dff077210 */ /* 0x000fe20007f1e0ff */
[----:B------:R-:W-:Y:S01]  /*5110*/  ULDC.64 UR10, c[0x0][0x640] ;  /* 0x00019000000a7ab9 */ /* 0x000fe20000000a00 */
[----:B------:R-:W2:Y:S03]  /*5120*/  LDC R21, c[0x0][0x148] ;  /* 0x00005200ff157b82 */ /* 0x000ea60000000800 */
[----:B------:R-:W-:Y:S01]  /*5130*/  IMAD.X R4, RZ, RZ, ~R4, P0 ;  /* 0x000000ffff047224 */ /* 0x000fe200000e0e04 */
[----:B------:R-:W-:-:S03]  /*5140*/  ISETP.NE.U32.AND P0, PT, RZ, UR10, PT ;  /* 0x0000000aff007c0c */ /* 0x000fc6000bf05070 */
[----:B------:R-:W-:Y:S01]  /*5150*/  IMAD R6, R4, UR8, RZ ;  /* 0x0000000804067c24 */ /* 0x000fe2000f8e02ff */
[----:B------:R-:W-:Y:S01]  /*5160*/  ISETP.NE.AND.EX P0, PT, RZ, UR11, PT, P0 ;  /* 0x0000000bff007c0c */ /* 0x000fe2000bf05300 */
[----:B------:R-:W-:Y:S01]  /*5170*/  IMAD.WIDE.U32 R4, R7, UR8, R16 ;  /* 0x0000000807047c25 */ /* 0x000fe2000f8e0010 */
[----:B------:R-:W-:-:S03]  /*5180*/  ULDC UR8, c[0x0][0x618] ;  /* 0x0001860000087ab9 */ /* 0x000fc60000000800 */
[----:B------:R-:W-:Y:S01]  /*5190*/  IMAD R7, R7, UR9, R6 ;  /* 0x0000000907077c24 */ /* 0x000fe2000f8e0206 */
[----:B------:R-:W-:Y:S01]  /*51a0*/  ULDC UR9, c[0x0][0x154] ;  /* 0x0000550000097ab9 */ /* 0x000fe20000000800 */
[----:B0-----:R-:W-:Y:S02]  /*51b0*/  IMAD.MOV R6, RZ, RZ, -R20 ;  /* 0x000000ffff067224 */ /* 0x001fe400078e0a14 */
[----:B------:R-:W-:Y:S02]  /*51c0*/  IMAD.IADD R5, R5, 0x1, R7 ;  /* 0x0000000105057824 */ /* 0x000fe400078e0207 */
[----:B-1----:R-:W-:Y:S01]  /*51d0*/  IMAD R14, R15, R6, R14 ;  /* 0x000000060f0e7224 */ /* 0x002fe200078e020e */
[----:B------:R-:W-:Y:S02]  /*51e0*/  I2FP.F32.U32 R6, R12 ;  /* 0x0000000c00067245 */ /* 0x000fe40000201000 */
[--C-:B------:R-:W-:Y:S02]  /*51f0*/  SHF.R.U64 R15, R4, UR8, R5.reuse ;  /* 0x00000008040f7c19 */ /* 0x100fe40008001205 */
[----:B------:R-:W-:Y:S01]  /*5200*/  SHF.R.U32.HI R4, RZ, UR8, R5 ;  /* 0x00000008ff047c19 */ /* 0x000fe20008011605 */
[----:B------:R-:W-:Y:S01]  /*5210*/  FMUL R6, R6, UR9 ;  /* 0x0000000906067c20 */ /* 0x000fe20008400000 */
[----:B------:R-:W-:-:S02]  /*5220*/  ULDC UR8, c[0x0][0x608] ;  /* 0x0001820000087ab9 */ /* 0x000fc40000000800 */
[--C-:B------:R-:W-:Y:S01]  /*5230*/  SHF.R.U64 R22, R15, UR8, R4.reuse ;  /* 0x000000080f167c19 */ /* 0x100fe20008001204 */
[----:B------:R0:W1:Y:S01]  /*5240*/  F2I.U32.TRUNC.NTZ R24, R6 ;  /* 0x0000000600187305 */ /* 0x000062000020f000 */
[----:B------:R-:W-:Y:S01]  /*5250*/  SHF.R.U32.HI R5, RZ, UR8, R4 ;  /* 0x00000008ff057c19 */ /* 0x000fe20008011604 */
[----:B------:R-:W-:-:S03]  /*5260*/  ULDC UR8, c[0x0][0x658] ;  /* 0x0001960000087ab9 */ /* 0x000fc60000000800 */
[--C-:B------:R-:W-:Y:S02]  /*5270*/  SHF.R.U64 R20, R22, UR8, R5.reuse ;  /* 0x0000000816147c19 */ /* 0x100fe40008001205 */
[----:B------:R-:W-:-:S03]  /*5280*/  SHF.R.U32.HI R23, RZ, UR8, R5 ;  /* 0x00000008ff177c19 */ /* 0x000fc60008011605 */
[----:B------:R-:W-:Y:S02]  /*5290*/  IMAD.MOV.U32 R4, RZ, RZ, R20 ;  /* 0x000000ffff047224 */ /* 0x000fe400078e0014 */
[----:B------:R-:W-:Y:S01]  /*52a0*/  IMAD.MOV.U32 R5, RZ, RZ, R23 ;  /* 0x000000ffff057224 */ /* 0x000fe200078e0017 */
[----:B0-----:R-:W-:Y:S06]  /*52b0*/  @!P0 BRA `(.L_x_116) ;  /* 0x0000000000288947 */ /* 0x001fec0003800000 */
        /* <DEDUP_REMOVED lines=10> */
.L_x_116:
[----:B------:R-:W-:Y:S01]  /*5360*/  ISETP.NE.AND P0, PT, R2, 0x1, PT ;  /* 0x000000010200780c */ /* 0x000fe20003f05270 */
[----:B------:R-:W-:Y:S01]  /*5370*/  ULDC UR8, c[0x0][0x648] ;  /* 0x0001920000087ab9 */ /* 0x000fe20000000800 */
[----:B------:R-:W-:Y:S01]  /*5380*/  LOP3.LUT R22, R22, UR7, RZ, 0xc0, !PT ;  /* 0x0000000716167c12 */ /* 0x000fe2000f8ec0ff */
[----:B-1----:R-:W-:Y:S01]  /*5390*/  IMAD.MOV R24, RZ, RZ, -R24 ;  /* 0x000000ffff187224 */ /* 0x002fe200078e0a18 */
[----:B------:R-:W-:Y:S01]  /*53a0*/  SHF.R.U64 R5, R4, UR8, R5 ;  /* 0x0000000804057c19 */ /* 0x000fe20008001205 */
[----:B------:R-:W-:Y:S01]  /*53b0*/  ULDC UR8, c[0x0][0x638] ;  /* 0x00018e0000087ab9 */ /* 0x000fe20000000800 */
[----:B------:R-:W-:Y:S01]  /*53c0*/  LOP3.LUT R15, R15, UR4, RZ, 0xc0, !PT ;  /* 0x000000040f0f7c12 */ /* 0x000fe2000f8ec0ff */
[----:B------:R-:W-:Y:S01]  /*53d0*/  ULDC UR9, c[0x0][0x610] ;  /* 0x0001840000097ab9 */ /* 0x000fe20000000800 */
[----:B------:R-:W-:Y:S02]  /*53e0*/  IMAD.MOV.U32 R4, RZ, RZ, 0x1 ;  /* 0x00000001ff047424 */ /* 0x000fe400078e00ff */
[----:B------:R-:W-:-:S02]  /*53f0*/  IMAD.MOV R7, RZ, RZ, -R5 ;  /* 0x000000ffff077224 */ /* 0x000fc400078e0a05 */
[----:B------:R-:W-:Y:S02]  /*5400*/  IMAD R5, R5, UR5, R22 ;  /* 0x0000000505057c24 */ /* 0x000fe4000f8e0216 */
[----:B--2---:R-:W-:Y:S02]  /*5410*/  @P0 IMAD R14, R21, R24, R12 ;  /* 0x00000018150e0224 */ /* 0x004fe400078e020c */
[----:B------:R-:W-:Y:S01]  /*5420*/  IMAD R20, R7, UR8, R20 ;  /* 0x0000000807147c24 */ /* 0x000fe2000f8e0214 */
[----:B------:R-:W-:Y:S01]  /*5430*/  ULDC UR8, c[0x0][0x600] ;  /* 0x0001800000087ab9 */ /* 0x000fe20000000800 */
[----:B------:R-:W-:Y:S02]  /*5440*/  IMAD R14, R5, UR9, R14 ;  /* 0x00000009050e7c24 */ /* 0x000fe4000f8e020e */
[----:B------:R-:W-:-:S05]  /*5450*/  IMAD R5, R20, UR8, R15 ;  /* 0x0000000814057c24 */ /* 0x000fca000f8e020f */
[----:B------:R-:W-:Y:S02]  /*5460*/  SEL R20, R5, R14, !P0 ;  /* 0x0000000e05147207 */ /* 0x000fe40004000000 */
[----:B------:R-:W-:-:S07]  /*5470*/  SEL R12, R14, R5, !P0 ;  /* 0x000000050e0c7207 */ /* 0x000fce0004000000 */
.L_x_114:
[----:B------:R-:W-:Y:S05]  /*5480*/  BSYNC B1 ;  /* 0x0000000000017941 */ /* 0x000fea0003800000 */
.L_x_113:
[----:B------:R-:W-:-:S13]  /*5490*/  LOP3.LUT P0, RZ, R4, 0xff, RZ, 0xc0, !PT ;  /* 0x000000ff04ff7812 */ /* 0x000fda000780c0ff */
[----:B------:R-:W-:Y:S05]  /*54a0*/  @P0 BRA `(.L_x_117) ;  /* 0xfffffff400400947 */ /* 0x000fea000383ffff */
[----:B------:R-:W-:Y:S05]  /*54b0*/  BSYNC B0 ;  /* 0x0000000000007941 */ /* 0x000fea0003800000 */
.L_x_106:
[----:B------:R-:W-:-:S03]  /*54c0*/  UMOV UR8, 0xffffffff ;  /* 0xffffffff00087882 */ /* 0x000fc60000000000 */
[----:B------:R-:W-:Y:S05]  /*54d0*/  BRA.DIV UR8, `(.L_x_118) ;  /* 0x0000000608147947 */ /* 0x000fea000b800000 */
[----:B------:R-:W-:-:S13]  /*54e0*/  ELECT P6, URZ, PT ;  /* 0x00000000003f782f */ /* 0x000fda00038c0000 */
.L_x_132:
[----:B------:R-:W-:Y:S04]  /*54f0*/  BSSY B0, `(.L_x_119) ;  /* 0x000002b000007945 */ /* 0x000fe80003800000 */
[----:B------:R-:W-:Y:S05]  /*5500*/  @!P6 BRA `(.L_x_120) ;  /* 0x0000000000a4e947 */ /* 0x000fea0003800000 */
[----:B------:R-:W-:-:S04]  /*5510*/  LOP3.LUT R19, R19, 0x2, RZ, 0xfc, !PT ;  /* 0x0000000213137812 */ /* 0x000fc800078efcff */
[----:B------:R-:W-:-:S13]  /*5520*/  ISETP.NE.AND P0, PT, R19, 0x3, PT ;  /* 0x000000031300780c */ /* 0x000fda0003f05270 */
[----:B------:R-:W-:Y:S05]  /*5530*/  @!P0 BRA `(.L_x_121) ;  /* 0x0000000000048947 */ /* 0x000fea0003800000 */
[----:B------:R-:W-:Y:S01]  /*5540*/  BPT.TRAP 0x1 ;  /* 0x000000040000795c */ /* 0x000fe20000300000 */
.L_x_121:
[----:B------:R-:W0:Y:S01]  /*5550*/  S2R R3, SR_CgaCtaId ;  /* 0x0000000000037919 */ /* 0x000e220000008800 */
[----:B------:R-:W-:Y:S02]  /*5560*/  MOV R0, 0x400 ;  /* 0x0000040000007802 */ /* 0x000fe40000000f00 */
[----:B------:R-:W-:Y:S02]  /*5570*/  SHF.L.U32 R2, R10, 0x1f, RZ ;  /* 0x0000001f0a027819 */ /* 0x000fe400000006ff */
[----:B0-----:R-:W-:-:S05]  /*5580*/  LEA R0, R3, R0, 0x18 ;  /* 0x0000000003007211 */ /* 0x001fca00078ec0ff */
[----:B------:R-:W-:-:S04]  /*5590*/  VIADD R0, R0, 0x20 ;  /* 0x0000002000007836 */ /* 0x000fc80000000000 */
[C---:B------:R-:W-:Y:S02]  /*55a0*/  IMAD R5, R9.reuse, 0x8, R0 ;  /* 0x0000000809057824 */ /* 0x040fe400078e0200 */
[----:B------:R-:W-:Y:S02]  /*55b0*/  VIADD R9, R9, 0x1 ;  /* 0x0000000109097836 */ /* 0x000fe40000000000 */
[----:B------:R-:W0:Y:S03]  /*55c0*/  SYNCS.PHASECHK.TRANS64.TRYWAIT P0, [R5+URZ], R2 ;  /* 0x00000002050075a7 */ /* 0x000e26000800017f */
[----:B------:R-:W-:-:S04]  /*55d0*/  ISETP.NE.AND P1, PT, R9, 0x4, PT ;  /* 0x000000040900780c */ /* 0x000fc80003f25270 */
[----:B------:R-:W-:Y:S02]  /*55e0*/  SEL R3, RZ, 0x1, P1 ;  /* 0x00000001ff037807 */ /* 0x000fe40000800000 */
[----:B------:R-:W-:Y:S02]  /*55f0*/  SEL R9, R9, RZ, P1 ;  /* 0x000000ff09097207 */ /* 0x000fe40000800000 */
[----:B------:R-:W-:-:S03]  /*5600*/  LOP3.LUT R10, R10, R3, RZ, 0x3c, !PT ;  /* 0x000000030a0a7212 */ /* 0x000fc600078e3cff */
[----:B------:R-:W-:Y:S01]  /*5610*/  IMAD R7, R9, 0x8, R0 ;  /* 0x0000000809077824 */ /* 0x000fe200078e0200 */
[----:B------:R-:W-:Y:S01]  /*5620*/  SHF.L.U32 R4, R10, 0x1f, RZ ;  /* 0x0000001f0a047819 */ /* 0x000fe200000006ff */
[----:B0-----:R-:W-:Y:S06]  /*5630*/  @!P0 BRA `(.L_x_122) ;  /* 0x0000000000dc8947 */ /* 0x001fec0003800000 */
.L_x_133:
[----:B------:R-:W1:Y:S01]  /*5640*/  SYNCS.PHASECHK.TRANS64.TRYWAIT P0, [R7+URZ], R4 ;  /* 0x00000004070075a7 */ /* 0x000e62000800017f */
[----:B0-----:R-:W-:-:S05]  /*5650*/  VIADD R2, R9, 0x1 ;  /* 0x0000000109027836 */ /* 0x001fca0000000000 */
[----:B------:R-:W-:-:S04]  /*5660*/  ISETP.NE.AND P1, PT, R2, 0x4, PT ;  /* 0x000000040200780c */ /* 0x000fc80003f25270 */
[----:B------:R-:W-:Y:S02]  /*5670*/  SEL R3, RZ, 0x1, P1 ;  /* 0x00000001ff037807 */ /* 0x000fe40000800000 */
[----:B------:R-:W-:Y:S02]  /*5680*/  SEL R9, R2, RZ, P1 ;  /* 0x000000ff02097207 */ /* 0x000fe40000800000 */
[----:B------:R-:W-:-:S03]  /*5690*/  LOP3.LUT R11, R10, R3, RZ, 0x3c, !PT ;  /* 0x000000030a0b7212 */ /* 0x000fc600078e3cff */
[----:B------:R-:W-:Y:S01]  /*56a0*/  IMAD R6, R9, 0x8, R0 ;  /* 0x0000000809067824 */ /* 0x000fe200078e0200 */
[----:B------:R-:W-:Y:S01]  /*56b0*/  SHF.L.U32 R5, R11, 0x1f, RZ ;  /* 0x0000001f0b057819 */ /* 0x000fe200000006ff */
[----:B-1----:R-:W-:Y:S06]  /*56c0*/  @!P0 BRA `(.L_x_123) ;  /* 0x0000000000cc8947 */ /* 0x002fec0003800000 */
.L_x_134:
[----:B------:R-:W1:Y:S01]  /*56d0*/  SYNCS.PHASECHK.TRANS64.TRYWAIT P0, [R6+URZ], R5 ;  /* 0x00000005060075a7 */ /* 0x000e62000800017f */
[----:B------:R-:W-:-:S05]  /*56e0*/  VIADD R2, R9, 0x1 ;  /* 0x0000000109027836 */ /* 0x000fca0000000000 */
[----:B------:R-:W-:-:S04]  /*56f0*/  ISETP.NE.AND P1, PT, R2, 0x4, PT ;  /* 0x000000040200780c */ /* 0x000fc80003f25270 */
[----:B0-----:R-:W-:Y:S02]  /*5700*/  SEL R4, RZ, 0x1, P1 ;  /* 0x00000001ff047807 */ /* 0x001fe40000800000 */
[----:B------:R-:W-:Y:S02]  /*5710*/  SEL R3, R2, RZ, P1 ;  /* 0x000000ff02037207 */ /* 0x000fe40000800000 */
[----:B------:R-:W-:Y:S01]  /*5720*/  LOP3.LUT R4, R11, R4, RZ, 0x3c, !PT ;  /* 0x000000040b047212 */ /* 0x000fe200078e3cff */
[----:B-1----:R-:W-:Y:S06]  /*5730*/  @!P0 BRA `(.L_x_124) ;  /* 0x0000000000c48947 */ /* 0x002fec0003800000 */
.L_x_135:
[----:B------:R-:W-:Y:S01]  /*5740*/  IMAD R3, R3, 0x8, R0 ;  /* 0x0000000803037824 */ /* 0x000fe200078e0200 */
[----:B------:R-:W-:-:S07]  /*5750*/  SHF.L.U32 R0, R4, 0x1f, RZ ;  /* 0x0000001f04007819 */ /* 0x000fce00000006ff */
.L_x_125:
[----:B-1----:R1:W2:Y:S02]  /*5760*/  SYNCS.PHASECHK.TRANS64.TRYWAIT P0, [R3+URZ], R0 ;  /* 0x00000000030075a7 */ /* 0x0022a4000800017f */
[----:B--2---:R-:W-:Y:S05]  /*5770*/  @!P0 NANOSLEEP.SYNCS 0x989680 ;  /* 0x009896800000895d */ /* 0x004fea0003900000 */
[----:B------:R-:W2:Y:S02]  /*5780*/  @!P0 SYNCS.PHASECHK.TRANS64 P0, [R3+URZ], R0 ;  /* 0x00000000030085a7 */ /* 0x000ea4000800007f */
[----:B--2---:R-:W-:Y:S05]  /*5790*/  @!P0 BRA `(.L_x_125) ;  /* 0xfffffffc00f08947 */ /* 0x004fea000383ffff */
.L_x_120:
[----:B------:R-:W-:Y:S05]  /*57a0*/  BSYNC B0 ;  /* 0x0000000000007941 */ /* 0x000fea0003800000 */
.L_x_119:
[----:B------:R-:W-:Y:S05]  /*57b0*/  EXIT ;  /* 0x000000000000794d */ /* 0x000fea0003800000 */
.L_x_21:
[----:B---3--:R3:W4:Y:S02]  /*57c0*/  SYNCS.PHASECHK.TRANS64.TRYWAIT P1, [R3+URZ], R0 ;  /* 0x00000000030075a7 */ /* 0x008724000802017f */
[----:B----4-:R-:W-:Y:S05]  /*57d0*/  @!P1 NANOSLEEP.SYNCS 0x989680 ;  /* 0x009896800000995d */ /* 0x010fea0003900000 */
[----:B------:R-:W4:Y:S02]  /*57e0*/  @!P1 SYNCS.PHASECHK.TRANS64 P1, [R3+URZ], R0 ;  /* 0x00000000030095a7 */ /* 0x000f24000802007f */
[----:B----4-:R-:W-:Y:S05]  /*57f0*/  @!P1 BRA `(.L_x_21) ;  /* 0xfffffffc00f09947 */ /* 0x010fea000383ffff */
[----:B------:R-:W-:Y:S05]  /*5800*/  BRA `(.L_x_20) ;  /* 0xffffffbc00407947 */ /* 0x000fea000383ffff */
.L_x_26:
[----:B-1----:R1:W2:Y:S02]  /*5810*/  SYNCS.PHASECHK.TRANS64.TRYWAIT P1, [R5+URZ], R4 ;  /* 0x00000004050075a7 */ /* 0x0022a4000802017f */
[----:B--2---:R-:W-:Y:S05]  /*5820*/  @!P1 NANOSLEEP.SYNCS 0x989680 ;  /* 0x009896800000995d */ /* 0x004fea0003900000 */
[----:B------:R-:W2:Y:S02]  /*5830*/  @!P1 SYNCS.PHASECHK.TRANS64 P1, [R5+URZ], R4 ;  /* 0x00000004050095a7 */ /* 0x000ea4000802007f */
[----:B--2---:R-:W-:Y:S05]  /*5840*/  @!P1 BRA `(.L_x_26) ;  /* 0xfffffffc00f09947 */ /* 0x004fea000383ffff */
[----:B------:R-:W-:Y:S05]  /*5850*/  BRA `(.L_x_25) ;  /* 0xffffffbc00f07947 */ /* 0x000fea000383ffff */
.L_x_107:
[----:B------:R-:W-:Y:S01]  /*5860*/  BSSY B1, `(.L_x_126) ;  /* 0x0000006000017945 */ /* 0x000fe20003800000 */
[----:B------:R-:W-:-:S07]  /*5870*/  IMAD.MOV.U32 R15, RZ, RZ, -0x1 ;  /* 0xffffffffff0f7424 */ /* 0x000fce00078e00ff */
[----:B------:R-:W-:Y:S05]  /*5880*/  WARPSYNC.COLLECTIVE R15, `(.L_x_127) ;  /* 0x000000000f0c7348 */ /* 0x000fea0003c00000 */
[----:B------:R-:W-:Y:S02]  /*5890*/  ELECT P6, UR62, PT ;  /* 0x00000000003e782f */ /* 0x000fe400038c0000 */
[----:B------:R-:W-:Y:S01]  /*58a0*/  MOV R14, UR62 ;  /* 0x0000003e000e7c02 */ /* 0x000fe20008000f00 */
[----:B------:R-:W-:Y:S10]  /*58b0*/  ENDCOLLECTIVE ;  /* 0x000000000000791b */ /* 0x000ff40003800000 */
.L_x_127:
[----:B------:R-:W-:Y:S05]  /*58c0*/  BSYNC B1 ;  /* 0x0000000000017941 */ /* 0x000fea0003800000 */
.L_x_126:
[----:B------:R-:W-:Y:S05]  /*58d0*/  BRA `(.L_x_128) ;  /* 0xfffffff000407947 */ /* 0x000fea000383ffff */
.L_x_110:
[----:B-1----:R1:W2:Y:S02]  /*58e0*/  SYNCS.PHASECHK.TRANS64.TRYWAIT P0, [R22+URZ+0x20], R7 ;  /* 0x00002007160075a7 */ /* 0x0022a4000800017f */
[----:B--2---:R-:W-:Y:S05]  /*58f0*/  @!P0 NANOSLEEP.SYNCS 0x989680 ;  /* 0x009896800000895d */ /* 0x004fea0003900000 */
[----:B------:R-:W2:Y:S02]  /*5900*/  @!P0 SYNCS.PHASECHK.TRANS64 P0, [R22+URZ+0x20], R7 ;  /* 0x00002007160085a7 */ /* 0x000ea4000800007f */
[----:B--2---:R-:W-:Y:S05]  /*5910*/  @!P0 BRA `(.L_x_110) ;  /* 0xfffffffc00f08947 */ /* 0x004fea000383ffff */
[----:B------:R-:W-:Y:S05]  /*5920*/  BRA `(.L_x_129) ;  /* 0xfffffff0007c7947 */ /* 0x000fea000383ffff */
.L_x_118:
[----:B------:R-:W-:Y:S01]  /*5930*/  BSSY B0, `(.L_x_130) ;  /* 0x0000006000007945 */ /* 0x000fe20003800000 */
[----:B------:R-:W-:-:S07]  /*5940*/  IMAD.MOV.U32 R15, RZ, RZ, -0x1 ;  /* 0xffffffffff0f7424 */ /* 0x000fce00078e00ff */
[----:B------:R-:W-:Y:S05]  /*5950*/  WARPSYNC.COLLECTIVE R15, `(.L_x_131) ;  /* 0x000000000f0c7348 */ /* 0x000fea0003c00000 */
[----:B------:R-:W-:Y:S02]  /*5960*/  ELECT P6, UR62, PT ;  /* 0x00000000003e782f */ /* 0x000fe400038c0000 */
[----:B------:R-:W-:Y:S01]  /*5970*/  MOV R14, UR62 ;  /* 0x0000003e000e7c02 */ /* 0x000fe20008000f00 */
[----:B------:R-:W-:Y:S10]  /*5980*/  ENDCOLLECTIVE ;  /* 0x000000000000791b */ /* 0x000ff40003800000 */
.L_x_131:
[----:B------:R-:W-:Y:S05]  /*5990*/  BSYNC B0 ;  /* 0x0000000000007941 */ /* 0x000fea0003800000 */
.L_x_130:
[----:B------:R-:W-:Y:S05]  /*59a0*/  BRA `(.L_x_132) ;  /* 0xfffffff800d07947 */ /* 0x000fea000383ffff */
.L_x_122:
[----:B0-----:R0:W1:Y:S02]  /*59b0*/  SYNCS.PHASECHK.TRANS64.TRYWAIT P0, [R5+URZ], R2 ;  /* 0x00000002050075a7 */ /* 0x001064000800017f */
[----:B-1----:R-:W-:Y:S05]  /*59c0*/  @!P0 NANOSLEEP.SYNCS 0x989680 ;  /* 0x009896800000895d */ /* 0x002fea0003900000 */
[----:B------:R-:W1:Y:S02]  /*59d0*/  @!P0 SYNCS.PHASECHK.TRANS64 P0, [R5+URZ], R2 ;  /* 0x00000002050085a7 */ /* 0x000e64000800007f */
[----:B-1----:R-:W-:Y:S05]  /*59e0*/  @!P0 BRA `(.L_x_122) ;  /* 0xfffffffc00f08947 */ /* 0x002fea000383ffff */
[----:B------:R-:W-:Y:S05]  /*59f0*/  BRA `(.L_x_133) ;  /* 0xfffffffc00107947 */ /* 0x000fea000383ffff */
.L_x_123:
[----:B0-----:R0:W1:Y:S02]  /*5a00*/  SYNCS.PHASECHK.TRANS64.TRYWAIT P0, [R7+URZ], R4 ;  /* 0x00000004070075a7 */ /* 0x001064000800017f */
[----:B-1----:R-:W-:Y:S05]  /*5a10*/  @!P0 NANOSLEEP.SYNCS 0x989680 ;  /* 0x009896800000895d */ /* 0x002fea0003900000 */
[----:B------:R-:W1:Y:S02]  /*5a20*/  @!P0 SYNCS.PHASECHK.TRANS64 P0, [R7+URZ], R4 ;  /* 0x00000004070085a7 */ /* 0x000e64000800007f */
[----:B-1----:R-:W-:Y:S05]  /*5a30*/  @!P0 BRA `(.L_x_123) ;  /* 0xfffffffc00f08947 */ /* 0x002fea000383ffff */
[----:B------:R-:W-:Y:S05]  /*5a40*/  BRA `(.L_x_134) ;  /* 0xfffffffc00207947 */ /* 0x000fea000383ffff */
.L_x_124:
[----:B0-----:R0:W1:Y:S02]  /*5a50*/  SYNCS.PHASECHK.TRANS64.TRYWAIT P0, [R6+URZ], R5 ;  /* 0x00000005060075a7 */ /* 0x001064000800017f */
[----:B-1----:R-:W-:Y:S05]  /*5a60*/  @!P0 NANOSLEEP.SYNCS 0x989680 ;  /* 0x009896800000895d */ /* 0x002fea0003900000 */
[----:B------:R-:W1:Y:S02]  /*5a70*/  @!P0 SYNCS.PHASECHK.TRANS64 P0, [R6+URZ], R5 ;  /* 0x00000005060085a7 */ /* 0x000e64000800007f */
[----:B-1----:R-:W-:Y:S05]  /*5a80*/  @!P0 BRA `(.L_x_124) ;  /* 0xfffffffc00f08947 */ /* 0x002fea000383ffff */
[----:B------:R-:W-:Y:S05]  /*5a90*/  BRA `(.L_x_135) ;  /* 0xfffffffc00287947 */ /* 0x000fea000383ffff */
.L_x_136:
[----:B------:R-:W-:-:S00]  /*5aa0*/  BRA `(.L_x_136) ;  /* 0xfffffffc00fc7947 */ /* 0x000fc0000383ffff */
[----:B------:R-:W-:-:S00]  /*5ab0*/  NOP ;  /* 0x0000000000007918 */ /* 0x000fc00000000000 */
        /* <DEDUP_REMOVED lines=12> */
.L_x_137:


//--------------------- .nv.global.init           --------------------------
	.section	.nv.global.init,"aw",@progbits
.nv.global.init:
	.type		$str$22,@object
	.size		$str$22,($str$23 - $str$22)
$str$22:
        /*0000*/ 	.byte	0x6b, 0x5f, 0x74, 0x69, 0x6c, 0x65, 0x5f, 0x63, 0x6f, 0x75, 0x6e, 0x74, 0x20, 0x3e, 0x3d, 0x20
        /*0010*/ 	.byte	0x31, 0x00
	.type		$str$23,@object
	.size		$str$23,(__unnamed_1 - $str$23)
$str$23:
        /*0012*/ 	.byte	0x2f, 0x74, 0x6d, 0x70, 0x2f, 0x63, 0x75, 0x74, 0x6c, 0x61, 0x73, 0x73, 0x5f, 0x73, 0x77, 0x65
        /*0022*/ 	.byte	0x65, 0x70, 0x5f, 0x73, 0x72, 0x63, 0x2f, 0x69, 0x6e, 0x63, 0x6c, 0x75, 0x64, 0x65, 0x2f, 0x63
        /*0032*/ 	.byte	0x75, 0x74, 0x6c, 0x61, 0x73, 0x73, 0x2f, 0x67, 0x65, 0x6d, 0x6d, 0x2f, 0x63, 0x6f, 0x6c, 0x6c
        /*0042*/ 	.byte	0x65, 0x63, 0x74, 0x69, 0x76, 0x65, 0x2f, 0x73, 0x6d, 0x39, 0x30, 0x5f, 0x6d, 0x6d, 0x61, 0x5f
        /*0052*/ 	.byte	0x74, 0x6d, 0x61, 0x5f, 0x67, 0x6d, 0x6d, 0x61, 0x5f, 0x73, 0x73, 0x5f, 0x77, 0x61, 0x72, 0x70
        /*0062*/ 	.byte	0x73, 0x70, 0x65, 0x63, 0x69, 0x61, 0x6c, 0x69, 0x7a, 0x65, 0x64, 0x2e, 0x68, 0x70, 0x70, 0x00
	.type		__unnamed_1,@object
	.size		__unnamed_1,(.L_0 - __unnamed_1)
__unnamed_1:
        /*0072*/ 	.byte	0x76, 0x6f, 0x69, 0x64, 0x20, 0x63, 0x75, 0x74, 0x6c, 0x61, 0x73, 0x73, 0x3a, 0x3a, 0x67, 0x65
        /* <DEDUP_REMOVED lines=173> */
.L_0:


//--------------------- .nv.shared._ZN7cutlass13device_kernelINS_4gemm6kernel13GemmUniversalIN4cute5tupleIJiiiiEEENS1_10collective13CollectiveMmaINS1_34MainloopSm90TmaGmmaWarpSpecializedILi4ENS5_IJNS4_1CILi2EEESB_NSA_ILi1EEEEEENS1_35KernelTmaWarpSpecializedCooperativeEEENS5_IJNSA_ILi128EEENSA_ILi64EEESH_EEEaNS5_IJlSC_lEEEaSJ_NS4_8TiledMMAINS4_8MMA_AtomIJNS4_4SM904GMMA26MMA_64x64x32_S32S8S8_SS_TNEEEENS4_6LayoutINS5_IJSB_SC_SC_EEENS5_IJSC_NSA_ILi0EEESS_EEEEENS5_IJNS4_10UnderscoreESV_SV_EEEEENS4_23SM90_TMA_LOAD_MULTICASTENS4_14ComposedLayoutINS4_7SwizzleILi2ELi4ELi3EEENS4_18smem_ptr_flag_bitsILi8EEENSQ_INS5_IJNSA_ILi8EEESH_EEENS5_IJSH_SC_EEEEEEEvNS4_8identityESY_S18_vS19_EENS_8epilogue10collective6detail29Sm90TmaWarpSpecializedAdapterINS1C_15DefaultEpilogueIaSJ_SJ_NS1B_6thread17LinearCombinationIaLi1EiiLNS1G_9ScaleType4KindE0ELNS_15FloatRoundStyleE2EaEENS1_15EpilogueDefaultEEEEEvvEEEEvNT_6ParamsE --------------------------
	.section	.nv.shared._ZN7cutlass13device_kernelINS_4gemm6kernel13GemmUniversalIN4cute5tupleIJiiiiEEENS1_10collective13CollectiveMmaINS1_34MainloopSm90TmaGmmaWarpSpecializedILi4ENS5_IJNS4_1CILi2EEESB_NSA_ILi1EEEEEENS1_35KernelTmaWarpSpecializedCooperativeEEENS5_IJNSA_ILi128EEENSA_ILi64EEESH_EEEaNS5_IJlSC_lEEEaSJ_NS4_8TiledMMAINS4_8MMA_AtomIJNS4_4SM904GMMA26MMA_64x64x32_S32S8S8_SS_TNEEEENS4_6LayoutINS5_IJSB_SC_SC_EEENS5_IJSC_NSA_ILi0EEESS_EEEEENS5_IJNS4_10UnderscoreESV_SV_EEEEENS4_23SM90_TMA_LOAD_MULTICASTENS4_14ComposedLayoutINS4_7SwizzleILi2ELi4ELi3EEENS4_18smem_ptr_flag_bitsILi8EEENSQ_INS5_IJNSA_ILi8EEESH_EEENS5_IJSH_SC_EEEEEEEvNS4_8identityESY_S18_vS19_EENS_8epilogue10collective6detail29Sm90TmaWarpSpecializedAdapterINS1C_15DefaultEpilogueIaSJ_SJ_NS1B_6thread17LinearCombinationIaLi1EiiLNS1G_9ScaleType4KindE0ELNS_15FloatRoundStyleE2EaEENS1_15EpilogueDefaultEEEEEvvEEEEvNT_6ParamsE,"aw",@nobits
	.sectionflags	@""
	.align	16
	.zero		1024


//--------------------- .nv.shared.reserved.0     --------------------------
	.section	.nv.shared.reserved.0,"aw",@nobits
	.weak		__nv_reservedSMEM_offset_0_alias
	.size		__nv_reservedSMEM_offset_0_alias, 0, 0
	.other		__nv_reservedSMEM_offset_0_alias,@"STO_CUDA_RESERVED_SHARED STV_DEFAULT"
__nv_reservedSMEM_offset_0_alias:
	.zero		0


//--------------------- .nv.global                --------------------------
	.section	.nv.global,"aw",@nobits
.nv.global:
	.type		_ZN39_INTERNAL_f6286a90_4_k_cu_e51ec911_54714cute1_E,@object
	.size		_ZN39_INTERNAL_f6286a90_4_k_cu_e51ec911_54714cute1_E,(_ZN39_INTERNAL_f6286a90_4_k_cu_e51ec911_54714cuda3std3__45__cpo6cbeginE - _ZN39_INTERNAL_f6286a90_4_k_cu_e51ec911_54714cute1_E)
_ZN39_INTERNAL_f6286a90_4_k_cu_e51ec911_54714cute1_E:
	.zero		1
	.type		_ZN39_INTERNAL_f6286a90_4_k_cu_e51ec911_54714cuda3std3__45__cpo6cbeginE,@object
	.size		_ZN39_INTERNAL_f6286a90_4_k_cu_e51ec911_54714cuda3std3__45__cpo6cbeginE,(_ZN39_INTERNAL_f6286a90_4_k_cu_e51ec911_54714cuda3std3__48in_placeE - _ZN39_INTERNAL_f6286a90_4_k_cu_e51ec911_54714cuda3std3__45__cpo6cbeginE)
_ZN39_INTERNAL_f6286a90_4_k_cu_e51ec911_54714cuda3std3__45__cpo6cbeginE:
	.zero		1
	.type		_ZN39_INTERNAL_f6286a90_4_k_cu_e51ec911_54714cuda3std3__48in_placeE,@object
	.size		_ZN39_INTERNAL_f6286a90_4_k_cu_e51ec911_54714cuda3std3__48in_placeE,(_ZN39_INTERNAL_f6286a90_4_k_cu_e51ec911_54714cuda3std6ranges3__45__cpo9iter_moveE - _ZN39_INTERNAL_f6286a90_4_k_cu_e51ec911_54714cuda3std3__48in_placeE)
_ZN39_INTERNAL_f6286a90_4_k_cu_e51ec911_54714cuda3std3__48in_placeE:
	.zero		1
	.type		_ZN39_INTERNAL_f6286a90_4_k_cu_e51ec911_54714cuda3std6ranges3__45__cpo9iter_moveE,@object
	.size		_ZN39_INTERNAL_f6286a90_4_k_cu_e51ec911_54714cuda3std6ranges3__45__cpo9iter_moveE,(_ZN39_INTERNAL_f6286a90_4_k_cu_e51ec911_54714cuda3std3__45__cpo5beginE - _ZN39_INTERNAL_f6286a90_4_k_cu_e51ec911_54714cuda3std6ranges3__45__cpo9iter_moveE)
_ZN39_INTERNAL_f6286a90_4_k_cu_e51ec911_54714cuda3std6ranges3__45__cpo9iter_moveE:
	.zero		1
	.type		_ZN39_INTERNAL_f6286a90_4_k_cu_e51ec911_54714cuda3std3__45__cpo5beginE,@object
	.size		_ZN39_INTERNAL_f6286a90_4_k_cu_e51ec911_54714cuda3std3__45__cpo5beginE,(_ZN39_INTERNAL_f6286a90_4_k_cu_e51ec911_54714cuda3std3__441_GLOBAL__N__f6286a90_4_k_cu_e51ec911_54716ignoreE - _ZN39_INTERNAL_f6286a90_4_k_cu_e51ec911_54714cuda3std3__45__cpo5beginE)
_ZN39_INTERNAL_f6286a90_4_k_cu_e51ec911_54714cuda3std3__45__cpo5beginE:
	.zero		1
	.type		_ZN39_INTERNAL_f6286a90_4_k_cu_e51ec911_54714cuda3std3__441_GLOBAL__N__f6286a90_4_k_cu_e51ec911_54716ignoreE,@object
	.size		_ZN39_INTERNAL_f6286a90_4_k_cu_e51ec911_54714cuda3std3__441_GLOBAL__N__f6286a90_4_k_cu_e51ec911_54716ignoreE,(_ZN39_INTERNAL_f6286a90_4_k_cu_e51ec911_54714cute7productE - _ZN39_INTERNAL_f6286a90_4_k_cu_e51ec911_54714cuda3std3__441_GLOBAL__N__f6286a90_4_k_cu_e51ec911_54716ignoreE)
_ZN39_INTERNAL_f6286a90_4_k_cu_e51ec911_54714cuda3std3__441_GLOBAL__N__f6286a90_4_k_cu_e51ec911_54716ignoreE:
	.zero		1
	.type		_ZN39_INTERNAL_f6286a90_4_k_cu_e51ec911_54714cute7productE,@object
	.size		_ZN39_INTERNAL_f6286a90_4_k_cu_e51ec911_54714cute7productE,(_ZN39_INTERNAL_f6286a90_4_k_cu_e51ec911_54714cuda3std3__45__cpo3endE - _ZN39_INTERNAL_f6286a90_4_k_cu_e51ec911_54714cute7productE)
_ZN39_INTERNAL_f6286a90_4_k_cu_e51ec911_54714cute7productE:
	.zero		1
	.type		_ZN39_INTERNAL_f6286a90_4_k_cu_e51ec911_54714cuda3std3__45__cpo3endE,@object
	.size		_ZN39_INTERNAL_f6286a90_4_k_cu_e51ec911_54714cuda3std3__45__cpo3endE,(_ZN39_INTERNAL_f6286a90_4_k_cu_e51ec911_54714cuda3std3__419piecewise_constructE - _ZN39_INTERNAL_f6286a90_4_k_cu_e51ec911_54714cuda3std3__45__cpo3endE)
_ZN39_INTERNAL_f6286a90_4_k_cu_e51ec911_54714cuda3std3__45__cpo3endE:
	.zero		1
	.type		_ZN39_INTERNAL_f6286a90_4_k_cu_e51ec911_54714cuda3std3__419piecewise_constructE,@object
	.size		_ZN39_INTERNAL_f6286a90_4_k_cu_e51ec911_54714cuda3std3__419piecewise_constructE,(_ZN39_INTERNAL_f6286a90_4_k_cu_e51ec911_54714cuda3std3__45__cpo4cendE - _ZN39_INTERNAL_f6286a90_4_k_cu_e51ec911_54714cuda3std3__419piecewise_constructE)
_ZN39_INTERNAL_f6286a90_4_k_cu_e51ec911_54714cuda3std3__419piecewise_constructE:
	.zero		1
	.type		_ZN39_INTERNAL_f6286a90_4_k_cu_e51ec911_54714cuda3std3__45__cpo4cendE,@object
	.size		_ZN39_INTERNAL_f6286a90_4_k_cu_e51ec911_54714cuda3std3__45__cpo4cendE,(_ZN39_INTERNAL_f6286a90_4_k_cu_e51ec911_54714cuda3std6ranges3__45__cpo4swapE - _ZN39_INTERNAL_f6286a90_4_k_cu_e51ec911_54714cuda3std3__45__cpo4cendE)
_ZN39_INTERNAL_f6286a90_4_k_cu_e51ec911_54714cuda3std3__45__cpo4cendE:
	.zero		1
	.type		_ZN39_INTERNAL_f6286a90_4_k_cu_e51ec911_54714cuda3std6ranges3__45__cpo4swapE,@object
	.size		_ZN39_INTERNAL_f6286a90_4_k_cu_e51ec911_54714cuda3std6ranges3__45__cpo4swapE,(.L_8 - _ZN39_INTERNAL_f6286a90_4_k_cu_e51ec911_54714cuda3std6ranges3__45__cpo4swapE)
_ZN39_INTERNAL_f6286a90_4_k_cu_e51ec911_54714cuda3std6ranges3__45__cpo4swapE:
	.zero		1
.L_8:


//--------------------- .nv.constant0._ZN7cutlass13device_kernelINS_4gemm6kernel13GemmUniversalIN4cute5tupleIJiiiiEEENS1_10collective13CollectiveMmaINS1_34MainloopSm90TmaGmmaWarpSpecializedILi4ENS5_IJNS4_1CILi2EEESB_NSA_ILi1EEEEEENS1_35KernelTmaWarpSpecializedCooperativeEEENS5_IJNSA_ILi128EEENSA_ILi64EEESH_EEEaNS5_IJlSC_lEEEaSJ_NS4_8TiledMMAINS4_8MMA_AtomIJNS4_4SM904GMMA26MMA_64x64x32_S32S8S8_SS_TNEEEENS4_6LayoutINS5_IJSB_SC_SC_EEENS5_IJSC_NSA_ILi0EEESS_EEEEENS5_IJNS4_10UnderscoreESV_SV_EEEEENS4_23SM90_TMA_LOAD_MULTICASTENS4_14ComposedLayoutINS4_7SwizzleILi2ELi4ELi3EEENS4_18smem_ptr_flag_bitsILi8EEENSQ_INS5_IJNSA_ILi8EEESH_EEENS5_IJSH_SC_EEEEEEEvNS4_8identityESY_S18_vS19_EENS_8epilogue10collective6detail29Sm90TmaWarpSpecializedAdapterINS1C_15DefaultEpilogueIaSJ_SJ_NS1B_6thread17LinearCombinationIaLi1EiiLNS1G_9ScaleType4KindE0ELNS_15FloatRoundStyleE2EaEENS1_15EpilogueDefaultEEEEEvvEEEEvNT_6ParamsE --------------------------
	.section	.nv.constant0._ZN7cutlass13device_kernelINS_4gemm6kernel13GemmUniversalIN4cute5tupleIJiiiiEEENS1_10collective13CollectiveMmaINS1_34MainloopSm90TmaGmmaWarpSpecializedILi4ENS5_IJNS4_1CILi2EEESB_NSA_ILi1EEEEEENS1_35KernelTmaWarpSpecializedCooperativeEEENS5_IJNSA_ILi128EEENSA_ILi64EEESH_EEEaNS5_IJlSC_lEEEaSJ_NS4_8TiledMMAINS4_8MMA_AtomIJNS4_4SM904GMMA26MMA_64x64x32_S32S8S8_SS_TNEEEENS4_6LayoutINS5_IJSB_SC_SC_EEENS5_IJSC_NSA_ILi0EEESS_EEEEENS5_IJNS4_10UnderscoreESV_SV_EEEEENS4_23SM90_TMA_LOAD_MULTICASTENS4_14ComposedLayoutINS4_7SwizzleILi2ELi4ELi3EEENS4_18smem_ptr_flag_bitsILi8EEENSQ_INS5_IJNSA_ILi8EEESH_EEENS5_IJSH_SC_EEEEEEEvNS4_8identityESY_S18_vS19_EENS_8epilogue10collective6detail29Sm90TmaWarpSpecializedAdapterINS1C_15DefaultEpilogueIaSJ_SJ_NS1B_6thread17LinearCombinationIaLi1EiiLNS1G_9ScaleType4KindE0ELNS_15FloatRoundStyleE2EaEENS1_15EpilogueDefaultEEEEEvvEEEEvNT_6ParamsE,"a",@progbits
	.sectionflags	@""
	.align	4
.nv.constant0._ZN7cutlass13device_kernelINS_4gemm6kernel13GemmUniversalIN4cute5tupleIJiiiiEEENS1_10collective13CollectiveMmaINS1_34MainloopSm90TmaGmmaWarpSpecializedILi4ENS5_IJNS4_1CILi2EEESB_NSA_ILi1EEEEEENS1_35KernelTmaWarpSpecializedCooperativeEEENS5_IJNSA_ILi128EEENSA_ILi64EEESH_EEEaNS5_IJlSC_lEEEaSJ_NS4_8TiledMMAINS4_8MMA_AtomIJNS4_4SM904GMMA26MMA_64x64x32_S32S8S8_SS_TNEEEENS4_6LayoutINS5_IJSB_SC_SC_EEENS5_IJSC_NSA_ILi0EEESS_EEEEENS5_IJNS4_10UnderscoreESV_SV_EEEEENS4_23SM90_TMA_LOAD_MULTICASTENS4_14ComposedLayoutINS4_7SwizzleILi2ELi4ELi3EEENS4_18smem_ptr_flag_bitsILi8EEENSQ_INS5_IJNSA_ILi8EEESH_EEENS5_IJSH_SC_EEEEEEEvNS4_8identityESY_S18_vS19_EENS_8epilogue10collective6detail29Sm90TmaWarpSpecializedAdapterINS1C_15DefaultEpilogueIaSJ_SJ_NS1B_6thread17LinearCombinationIaLi1EiiLNS1G_9ScaleType4KindE0ELNS_15FloatRoundStyleE2EaEENS1_15EpilogueDefaultEEEEEvvEEEEvNT_6ParamsE:
	.zero		1664


//--------------------- SYMBOLS --------------------------

	.type		.nv.reservedSmem.offset0,@object
	.size		.nv.reservedSmem.offset0,0x4
	.type		__assertfail,@function
